def matmul_kernel(
    a_ptr,
    b_ptr,
    c_ptr,
    M,
    N,
    K,
    stride_am,
    stride_ak,
    stride_bk,
    stride_bn,
    stride_cm,
    stride_cn,
    BLOCK_M: tl.constexpr,
    BLOCK_N: tl.constexpr,
    BLOCK_K: tl.constexpr,
    GROUP_M: tl.constexpr,
):
    pid = tl.program_id(axis=0)
    num_pid_m = tl.cdiv(M, BLOCK_M)
    num_pid_n = tl.cdiv(N, BLOCK_N)
    num_pid_in_group = GROUP_M * num_pid_n
    group_id = pid // num_pid_in_group
    first_pid_m = group_id * GROUP_M
    group_size_m = min(num_pid_m - first_pid_m, GROUP_M)
    pid_m = first_pid_m + ((pid % num_pid_in_group) % group_size_m)
    pid_n = (pid % num_pid_in_group) // group_size_m

    offs_am = (pid_m * BLOCK_M + tl.arange(0, BLOCK_M)) % M
    offs_bn = (pid_n * BLOCK_N + tl.arange(0, BLOCK_N)) % N
    offs_k = tl.arange(0, BLOCK_K)
    a_ptrs = a_ptr + offs_am[:, None] * stride_am + offs_k[None, :] * stride_ak
    b_ptrs = b_ptr + offs_k[:, None] * stride_bk + offs_bn[None, :] * stride_bn

    acc = tl.zeros((BLOCK_M, BLOCK_N), dtype=tl.float32)
    for kk in range(0, tl.cdiv(K, BLOCK_K)):
        a = tl.load(a_ptrs, mask=offs_k[None, :] < K - kk * BLOCK_K, other=0.0)
        b = tl.load(b_ptrs, mask=offs_k[:, None] < K - kk * BLOCK_K, other=0.0)
        acc = tl.dot(a, b, acc)
        a_ptrs += BLOCK_K * stride_ak
        b_ptrs += BLOCK_K * stride_bk

    c = acc.to(c_ptr.dtype.element_ty)
    offs_cm = pid_m * BLOCK_M + tl.arange(0, BLOCK_M)
    offs_cn = pid_n * BLOCK_N + tl.arange(0, BLOCK_N)
    c_ptrs = c_ptr + offs_cm[:, None] * stride_cm + offs_cn[None, :] * stride_cn
    mask = (offs_cm[:, None] < M) & (offs_cn[None, :] < N)
    tl.store(c_ptrs, c, mask=mask)

# config = {"BLOCK_K": 64, "BLOCK_M": 32, "BLOCK_N": 16, "GROUP_M": 8, "arch": "sm_100", "dtype": "fp8e4m3", "num_ctas": 1, "num_stages": 2, "num_warps": 4}
# arch = sm_100


// ===== COMPILED SASS (sm_100a) =====

	.target	sm_100a

	.elftype	@"ET_EXEC"


//--------------------- .note.nv.tkinfo           --------------------------
	.section	.note.nv.tkinfo,"",@"SHT_NOTE"
	.sectionflags	@"SHF_NOTE_NV_TKINFO"
	.tkinfo
        /*0018*/ 	.word	0x00000081
        /*0030*/ 	.string	""
        /*0030*/ 	.string	"ptxas-blackwell"
        /*0030*/ 	.string	"Cuda compilation tools, release 12.9, V12.9.86"
        /*0030*/ 	.string	"Build cuda_12.9.r12.9/compiler.36037853_0"
        /*0030*/ 	.string	"-v  -suppress-debug-info  -lineinfo  -arch sm_100a "



//--------------------- .note.nv.cuver            --------------------------
	.section	.note.nv.cuver,"",@"SHT_NOTE"
	.sectionflags	@"SHF_NOTE_NV_CUVER"
        /*0018*/ 	.short	0x0001
        /*001a*/ 	.short	0x0064
        /*001c*/ 	.short	0x0001
        /*001e*/ 	.short	0x0000
        /*0020*/ 	.short	0x0001
        /*0022*/ 	.short	0x0000


//--------------------- .nv.info                  --------------------------
	.section	.nv.info,"",@"SHT_CUDA_INFO"
	.align	4


	//----- nvinfo : EIATTR_REGCOUNT
	.align		4
        /*0000*/ 	.byte	0x04, 0x2f
        /*0002*/ 	.short	(.L_1 - .L_0)
	.align		4
.L_0:
        /*0004*/ 	.word	index@(matmul_kernel)
        /*0008*/ 	.word	0x0000005f


	//----- nvinfo : EIATTR_FRAME_SIZE
	.align		4
.L_1:
        /*000c*/ 	.byte	0x04, 0x11
        /*000e*/ 	.short	(.L_3 - .L_2)
	.align		4
.L_2:
        /*0010*/ 	.word	index@(matmul_kernel)
        /*0014*/ 	.word	0x00000000


	//----- nvinfo : EIATTR_MIN_STACK_SIZE
	.align		4
.L_3:
        /*0018*/ 	.byte	0x04, 0x12
        /*001a*/ 	.short	(.L_5 - .L_4)
	.align		4
.L_4:
        /*001c*/ 	.word	index@(matmul_kernel)
        /*0020*/ 	.word	0x00000000
.L_5:


//--------------------- .nv.info.matmul_kernel    --------------------------
	.section	.nv.info.matmul_kernel,"",@"SHT_CUDA_INFO"
	.sectionflags	@""
	.align	4


	//----- nvinfo : EIATTR_CUDA_API_VERSION
	.align		4
        /*0000*/ 	.byte	0x04, 0x37
        /*0002*/ 	.short	(.L_7 - .L_6)
.L_6:
        /*0004*/ 	.word	0x00000081


	//----- nvinfo : EIATTR_KPARAM_INFO
	.align		4
.L_7:
        /*0008*/ 	.byte	0x04, 0x17
        /*000a*/ 	.short	(.L_9 - .L_8)
.L_8:
        /*000c*/ 	.word	0x00000000
        /*0010*/ 	.short	0x000d
        /*0012*/ 	.short	0x0048
        /*0014*/ 	.byte	0x00, 0xf4, 0x21, 0x00


	//----- nvinfo : EIATTR_KPARAM_INFO
	.align		4
.L_9:
        /*0018*/ 	.byte	0x04, 0x17
        /*001a*/ 	.short	(.L_11 - .L_10)
.L_10:
        /*001c*/ 	.word	0x00000000
        /*0020*/ 	.short	0x000c
        /*0022*/ 	.short	0x0040
        /*0024*/ 	.byte	0x00, 0xf4, 0x21, 0x00


	//----- nvinfo : EIATTR_KPARAM_INFO
	.align		4
.L_11:
        /*0028*/ 	.byte	0x04, 0x17
        /*002a*/ 	.short	(.L_13 - .L_12)
.L_12:
        /*002c*/ 	.word	0x00000000
        /*0030*/ 	.short	0x000b
        /*0032*/ 	.short	0x0038
        /*0034*/ 	.byte	0x00, 0xf0, 0x11, 0x00


	//----- nvinfo : EIATTR_KPARAM_INFO
	.align		4
.L_13:
        /*0038*/ 	.byte	0x04, 0x17
        /*003a*/ 	.short	(.L_15 - .L_14)
.L_14:
        /*003c*/ 	.word	0x00000000
        /*0040*/ 	.short	0x000a
        /*0042*/ 	.short	0x0034
        /*0044*/ 	.byte	0x00, 0xf0, 0x11, 0x00


	//----- nvinfo : EIATTR_KPARAM_INFO
	.align		4
.L_15:
        /*0048*/ 	.byte	0x04, 0x17
        /*004a*/ 	.short	(.L_17 - .L_16)
.L_16:
        /*004c*/ 	.word	0x00000000
        /*0050*/ 	.short	0x0009
        /*0052*/ 	.short	0x0030
        /*0054*/ 	.byte	0x00, 0xf0, 0x11, 0x00


	//----- nvinfo : EIATTR_KPARAM_INFO
	.align		4
.L_17:
        /*0058*/ 	.byte	0x04, 0x17
        /*005a*/ 	.short	(.L_19 - .L_18)
.L_18:
        /*005c*/ 	.word	0x00000000
        /*0060*/ 	.short	0x0008
        /*0062*/ 	.short	0x002c
        /*0064*/ 	.byte	0x00, 0xf0, 0x11, 0x00


	//----- nvinfo : EIATTR_KPARAM_INFO
	.align		4
.L_19:
        /*0068*/ 	.byte	0x04, 0x17
        /*006a*/ 	.short	(.L_21 - .L_20)
.L_20:
        /*006c*/ 	.word	0x00000000
        /*0070*/ 	.short	0x0007
        /*0072*/ 	.short	0x0028
        /*0074*/ 	.byte	0x00, 0xf0, 0x11, 0x00


	//----- nvinfo : EIATTR_KPARAM_INFO
	.align		4
.L_21:
        /*0078*/ 	.byte	0x04, 0x17
        /*007a*/ 	.short	(.L_23 - .L_22)
.L_22:
        /*007c*/ 	.word	0x00000000
        /*0080*/ 	.short	0x0006
        /*0082*/ 	.short	0x0024
        /*0084*/ 	.byte	0x00, 0xf0, 0x11, 0x00


	//----- nvinfo : EIATTR_KPARAM_INFO
	.align		4
.L_23:
        /*0088*/ 	.byte	0x04, 0x17
        /*008a*/ 	.short	(.L_25 - .L_24)
.L_24:
        /*008c*/ 	.word	0x00000000
        /*0090*/ 	.short	0x0005
        /*0092*/ 	.short	0x0020
        /*0094*/ 	.byte	0x00, 0xf0, 0x11, 0x00


	//----- nvinfo : EIATTR_KPARAM_INFO
	.align		4
.L_25:
        /*0098*/ 	.byte	0x04, 0x17
        /*009a*/ 	.short	(.L_27 - .L_26)
.L_26:
        /*009c*/ 	.word	0x00000000
        /*00a0*/ 	.short	0x0004
        /*00a2*/ 	.short	0x001c
        /*00a4*/ 	.byte	0x00, 0xf0, 0x11, 0x00


	//----- nvinfo : EIATTR_KPARAM_INFO
	.align		4
.L_27:
        /*00a8*/ 	.byte	0x04, 0x17
        /*00aa*/ 	.short	(.L_29 - .L_28)
.L_28:
        /*00ac*/ 	.word	0x00000000
        /*00b0*/ 	.short	0x0003
        /*00b2*/ 	.short	0x0018
        /*00b4*/ 	.byte	0x00, 0xf0, 0x11, 0x00


	//----- nvinfo : EIATTR_KPARAM_INFO
	.align		4
.L_29:
        /*00b8*/ 	.byte	0x04, 0x17
        /*00ba*/ 	.short	(.L_31 - .L_30)
.L_30:
        /*00bc*/ 	.word	0x00000000
        /*00c0*/ 	.short	0x0002
        /*00c2*/ 	.short	0x0010
        /*00c4*/ 	.byte	0x00, 0xf4, 0x21, 0x00


	//----- nvinfo : EIATTR_KPARAM_INFO
	.align		4
.L_31:
        /*00c8*/ 	.byte	0x04, 0x17
        /*00ca*/ 	.short	(.L_33 - .L_32)
.L_32:
        /*00cc*/ 	.word	0x00000000
        /*00d0*/ 	.short	0x0001
        /*00d2*/ 	.short	0x0008
        /*00d4*/ 	.byte	0x00, 0xf4, 0x21, 0x00


	//----- nvinfo : EIATTR_KPARAM_INFO
	.align		4
.L_33:
        /*00d8*/ 	.byte	0x04, 0x17
        /*00da*/ 	.short	(.L_35 - .L_34)
.L_34:
        /*00dc*/ 	.word	0x00000000
        /*00e0*/ 	.short	0x0000
        /*00e2*/ 	.short	0x0000
        /*00e4*/ 	.byte	0x00, 0xf4, 0x21, 0x00


	//----- nvinfo : EIATTR_SPARSE_MMA_MASK
	.align		4
.L_35:
        /*00e8*/ 	.byte	0x03, 0x50
        /*00ea*/ 	.short	0x0000


	//----- nvinfo : EIATTR_MAXREG_COUNT
	.align		4
        /*00ec*/ 	.byte	0x03, 0x1b
        /*00ee*/ 	.short	0x00ff


	//----- nvinfo : EIATTR_NUM_BARRIERS
	.align		4
        /*00f0*/ 	.byte	0x02, 0x4c
        /*00f2*/ 	.byte	0x01
	.zero		1


	//----- nvinfo : EIATTR_VRC_CTA_INIT_COUNT
	.align		4
        /*00f4*/ 	.byte	0x02, 0x4a
	.zero		1
	.zero		1


	//----- nvinfo : EIATTR_EXIT_INSTR_OFFSETS
	.align		4
        /*00f8*/ 	.byte	0x04, 0x1c
        /*00fa*/ 	.short	(.L_37 - .L_36)


	//   ....[0]....
.L_36:
        /*00fc*/ 	.word	0x00002860


	//   ....[1]....
        /*0100*/ 	.word	0x000028b0


	//----- nvinfo : EIATTR_REQNTID
	.align		4
.L_37:
        /*0104*/ 	.byte	0x04, 0x10
        /*0106*/ 	.short	(.L_39 - .L_38)
.L_38:
        /*0108*/ 	.word	0x00000080
        /*010c*/ 	.word	0x00000001
        /*0110*/ 	.word	0x00000001


	//----- nvinfo : EIATTR_CBANK_PARAM_SIZE
	.align		4
.L_39:
        /*0114*/ 	.byte	0x03, 0x19
        /*0116*/ 	.short	0x0050


	//----- nvinfo : EIATTR_PARAM_CBANK
	.align		4
        /*0118*/ 	.byte	0x04, 0x0a
        /*011a*/ 	.short	(.L_41 - .L_40)
	.align		4
.L_40:
        /*011c*/ 	.word	index@(.nv.constant0.matmul_kernel)
        /*0120*/ 	.short	0x0380
        /*0122*/ 	.short	0x0050


	//----- nvinfo : EIATTR_SW_WAR
	.align		4
.L_41:
        /*0124*/ 	.byte	0x04, 0x36
        /*0126*/ 	.short	(.L_43 - .L_42)
.L_42:
        /*0128*/ 	.word	0x00000008
.L_43:


//--------------------- .nv.compat                --------------------------
	.section	.nv.compat,"",@"SHT_CUDA_COMPAT_INFO"
	.align	4
        /*0000*/ 	.byte	0x02, 0x02, 0x02, 0x00, 0x02, 0x05, 0x05, 0x00, 0x02, 0x03, 0x00, 0x00, 0x02, 0x06, 0x01, 0x00


//--------------------- .nv.callgraph             --------------------------
	.section	.nv.callgraph,"",@"SHT_CUDA_CALLGRAPH"
	.align	4
	.sectionentsize	8
	.align		4
        /*0000*/ 	.word	0x00000000
	.align		4
        /*0004*/ 	.word	0xffffffff
	.align		4
        /*0008*/ 	.word	0x00000000
	.align		4
        /*000c*/ 	.word	0xfffffffe
	.align		4
        /*0010*/ 	.word	0x00000000
	.align		4
        /*0014*/ 	.word	0xfffffffd
	.align		4
        /*0018*/ 	.word	0x00000000
	.align		4
        /*001c*/ 	.word	0xfffffffc


//--------------------- .text.matmul_kernel       --------------------------
	.section	.text.matmul_kernel,"ax",@progbits
	.align	128
        .global         matmul_kernel
        .type           matmul_kernel,@function
        .size           matmul_kernel,(.L_x_3 - matmul_kernel)
        .other          matmul_kernel,@"STO_CUDA_ENTRY STV_DEFAULT"
matmul_kernel:
.text.matmul_kernel:
[----:B------:R-:W0:Y:S08]  /*0000*/  LDC R1, c[0x0][0x37c] ;  /* 0x0000df00ff017b82 */ /* 0x000e300000000800 */
[----:B------:R-:W1:Y:S01]  /*0010*/  LDC.64 R12, c[0x0][0x398] ;  /* 0x0000e600ff0c7b82 */ /* 0x000e620000000a00 */
[----:B------:R-:W2:Y:S01]  /*0020*/  S2R R5, SR_CTAID.X ;  /* 0x0000000000057919 */ /* 0x000ea20000002500 */
[----:B------:R-:W3:Y:S01]  /*0030*/  LDCU UR4, c[0x0][0x3a0] ;  /* 0x00007400ff0477ac */ /* 0x000ee20008000800 */
[----:B------:R-:W-:Y:S01]  /*0040*/  UMOV UR5, 0x400 ;  /* 0x0000040000057882 */ /* 0x000fe20000000000 */
[----:B------:R-:W4:Y:S04]  /*0050*/  LDCU.64 UR8, c[0x0][0x358] ;  /* 0x00006b00ff0877ac */ /* 0x000f280008000a00 */
[----:B------:R-:W5:Y:S01]  /*0060*/  S2UR UR6, SR_CgaCtaId ;  /* 0x00000000000679c3 */ /* 0x000f620000008800 */
[----:B---3--:R-:W-:Y:S01]  /*0070*/  UIADD3 UR4, UPT, UPT, UR4, 0x3f, URZ ;  /* 0x0000003f04047890 */ /* 0x008fe2000fffe0ff */
[----:B-1----:R-:W-:-:S03]  /*0080*/  VIADD R0, R13, 0xf ;  /* 0x0000000f0d007836 */ /* 0x002fc60000000000 */
[----:B------:R-:W-:Y:S02]  /*0090*/  UISETP.GT.AND UP0, UPT, UR4, 0x3f, UPT ;  /* 0x0000003f0400788c */ /* 0x000fe4000bf04270 */
[----:B------:R-:W-:Y:S01]  /*00a0*/  SHF.R.S32.HI R3, RZ, 0x1f, R0 ;  /* 0x0000001fff037819 */ /* 0x000fe20000011400 */
[----:B-----5:R-:W-:-:S03]  /*00b0*/  ULEA UR5, UR6, UR5, 0x18 ;  /* 0x0000000506057291 */ /* 0x020fc6000f8ec0ff */
[----:B------:R-:W-:Y:S02]  /*00c0*/  LEA.HI R3, R3, R0, RZ, 0x4 ;  /* 0x0000000003037211 */ /* 0x000fe400078f20ff */
[----:B--2---:R-:W-:Y:S02]  /*00d0*/  IABS R8, R5 ;  /* 0x0000000500087213 */ /* 0x004fe40000000000 */
[----:B------:R-:W-:-:S05]  /*00e0*/  SHF.R.S32.HI R3, RZ, 0x4, R3 ;  /* 0x00000004ff037819 */ /* 0x000fca0000011403 */
[----:B------:R-:W-:-:S05]  /*00f0*/  IMAD.SHL.U32 R4, R3, 0x8, RZ ;  /* 0x0000000803047824 */ /* 0x000fca00078e00ff */
[-C--:B------:R-:W-:Y:S02]  /*0100*/  IABS R7, R4.reuse ;  /* 0x0000000400077213 */ /* 0x080fe40000000000 */
[----:B------:R-:W-:Y:S02]  /*0110*/  IABS R10, R4 ;  /* 0x00000004000a7213 */ /* 0x000fe40000000000 */
[----:B------:R-:W1:Y:S08]  /*0120*/  I2F.RP R0, R7 ;  /* 0x0000000700007306 */ /* 0x000e700000209400 */
[----:B-1----:R-:W1:Y:S02]  /*0130*/  MUFU.RCP R0, R0 ;  /* 0x0000000000007308 */ /* 0x002e640000001000 */
[----:B-1----:R-:W-:-:S02]  /*0140*/  VIADD R2, R0, 0xffffffe ;  /* 0x0ffffffe00027836 */ /* 0x002fc40000000000 */
[----:B------:R-:W-:-:S04]  /*0150*/  IMAD.MOV R0, RZ, RZ, -R10 ;  /* 0x000000ffff007224 */ /* 0x000fc800078e0a0a */
[----:B------:R1:W2:Y:S02]  /*0160*/  F2I.FTZ.U32.TRUNC.NTZ R3, R2 ;  /* 0x0000000200037305 */ /* 0x0002a4000021f000 */
[----:B-1----:R-:W-:Y:S02]  /*0170*/  IMAD.MOV.U32 R2, RZ, RZ, RZ ;  /* 0x000000ffff027224 */ /* 0x002fe400078e00ff */
[----:B--2---:R-:W-:-:S04]  /*0180*/  IMAD.MOV R6, RZ, RZ, -R3 ;  /* 0x000000ffff067224 */ /* 0x004fc800078e0a03 */
[----:B------:R-:W-:Y:S02]  /*0190*/  IMAD R9, R6, R7, RZ ;  /* 0x0000000706097224 */ /* 0x000fe400078e02ff */
[----:B------:R-:W-:Y:S02]  /*01a0*/  IMAD.MOV.U32 R6, RZ, RZ, R8 ;  /* 0x000000ffff067224 */ /* 0x000fe400078e0008 */
[----:B------:R-:W-:-:S06]  /*01b0*/  IMAD.HI.U32 R3, R3, R9, R2 ;  /* 0x0000000903037227 */ /* 0x000fcc00078e0002 */
[----:B------:R-:W-:-:S04]  /*01c0*/  IMAD.HI.U32 R3, R3, R6, RZ ;  /* 0x0000000603037227 */ /* 0x000fc800078e00ff */
[----:B------:R-:W-:-:S05]  /*01d0*/  IMAD R0, R3, R0, R6 ;  /* 0x0000000003007224 */ /* 0x000fca00078e0206 */
[----:B------:R-:W-:-:S13]  /*01e0*/  ISETP.GT.U32.AND P1, PT, R7, R0, PT ;  /* 0x000000000700720c */ /* 0x000fda0003f24070 */
[----:B------:R-:W-:Y:S02]  /*01f0*/  @!P1 IMAD.IADD R0, R0, 0x1, -R7 ;  /* 0x0000000100009824 */ /* 0x000fe400078e0a07 */
[----:B------:R-:W-:Y:S01]  /*0200*/  @!P1 VIADD R3, R3, 0x1 ;  /* 0x0000000103039836 */ /* 0x000fe20000000000 */
[----:B------:R-:W-:Y:S02]  /*0210*/  ISETP.NE.AND P1, PT, R4, RZ, PT ;  /* 0x000000ff0400720c */ /* 0x000fe40003f25270 */
[----:B------:R-:W-:Y:S02]  /*0220*/  ISETP.GE.U32.AND P0, PT, R0, R7, PT ;  /* 0x000000070000720c */ /* 0x000fe40003f06070 */
[----:B------:R-:W-:-:S04]  /*0230*/  LOP3.LUT R0, R5, R4, RZ, 0x3c, !PT ;  /* 0x0000000405007212 */ /* 0x000fc800078e3cff */
[----:B------:R-:W-:Y:S01]  /*0240*/  ISETP.GE.AND P2, PT, R0, RZ, PT ;  /* 0x000000ff0000720c */ /* 0x000fe20003f46270 */
[----:B------:R-:W-:-:S06]  /*0250*/  VIADD R0, R12, 0x1f ;  /* 0x0000001f0c007836 */ /* 0x000fcc0000000000 */
[----:B------:R-:W-:-:S04]  /*0260*/  @P0 VIADD R3, R3, 0x1 ;  /* 0x0000000103030836 */ /* 0x000fc80000000000 */
[----:B------:R-:W-:Y:S01]  /*0270*/  IMAD.MOV.U32 R2, RZ, RZ, R3 ;  /* 0x000000ffff027224 */ /* 0x000fe200078e0003 */
[----:B------:R-:W-:-:S03]  /*0280*/  SHF.R.S32.HI R3, RZ, 0x1f, R0 ;  /* 0x0000001fff037819 */ /* 0x000fc60000011400 */
[----:B------:R-:W-:Y:S01]  /*0290*/  @!P2 IMAD.MOV R2, RZ, RZ, -R2 ;  /* 0x000000ffff02a224 */ /* 0x000fe200078e0a02 */
[----:B------:R-:W-:Y:S02]  /*02a0*/  @!P1 LOP3.LUT R2, RZ, R4, RZ, 0x33, !PT ;  /* 0x00000004ff029212 */ /* 0x000fe400078e33ff */
[----:B------:R-:W-:-:S03]  /*02b0*/  LEA.HI R3, R3, R0, RZ, 0x5 ;  /* 0x0000000003037211 */ /* 0x000fc600078f28ff */
[----:B------:R-:W-:Y:S02]  /*02c0*/  IMAD.SHL.U32 R6, R2, 0x8, RZ ;  /* 0x0000000802067824 */ /* 0x000fe400078e00ff */
[----:B------:R-:W-:-:S03]  /*02d0*/  IMAD.MOV R2, RZ, RZ, -R2 ;  /* 0x000000ffff027224 */ /* 0x000fc600078e0a02 */
[----:B------:R-:W-:Y:S01]  /*02e0*/  LEA.HI.SX32 R3, R3, -R6, 0x1b ;  /* 0x8000000603037211 */ /* 0x000fe200078fdaff */
[----:B------:R-:W-:-:S03]  /*02f0*/  IMAD R11, R4, R2, R5 ;  /* 0x00000002040b7224 */ /* 0x000fc600078e0205 */
[----:B------:R-:W-:-:S04]  /*0300*/  VIMNMX R8, PT, PT, R3, 0x8, PT ;  /* 0x0000000803087848 */ /* 0x000fc80003fe0100 */
[-C--:B------:R-:W-:Y:S02]  /*0310*/  IABS R7, R8.reuse ;  /* 0x0000000800077213 */ /* 0x080fe40000000000 */
[----:B------:R-:W-:Y:S02]  /*0320*/  IABS R4, R8 ;  /* 0x0000000800047213 */ /* 0x000fe40000000000 */
[----:B------:R-:W1:Y:S08]  /*0330*/  I2F.RP R0, R7 ;  /* 0x0000000700007306 */ /* 0x000e700000209400 */
[----:B-1----:R-:W1:Y:S02]  /*0340*/  MUFU.RCP R0, R0 ;  /* 0x0000000000007308 */ /* 0x002e640000001000 */
[----:B-1----:R-:W-:-:S02]  /*0350*/  VIADD R3, R0, 0xffffffe ;  /* 0x0ffffffe00037836 */ /* 0x002fc40000000000 */
[----:B------:R-:W-:-:S04]  /*0360*/  IMAD.MOV R0, RZ, RZ, -R4 ;  /* 0x000000ffff007224 */ /* 0x000fc800078e0a04 */
[----:B------:R-:W1:Y:S02]  /*0370*/  F2I.FTZ.U32.TRUNC.NTZ R3, R3 ;  /* 0x0000000300037305 */ /* 0x000e64000021f000 */
[----:B-1----:R-:W-:-:S04]  /*0380*/  IMAD.MOV R9, RZ, RZ, -R3 ;  /* 0x000000ffff097224 */ /* 0x002fc800078e0a03 */
[----:B------:R-:W-:Y:S01]  /*0390*/  IMAD.MOV.U32 R2, RZ, RZ, R9 ;  /* 0x000000ffff027224 */ /* 0x000fe200078e0009 */
[----:B------:R-:W-:-:S03]  /*03a0*/  IABS R9, R11 ;  /* 0x0000000b00097213 */ /* 0x000fc60000000000 */
[----:B------:R-:W-:Y:S02]  /*03b0*/  IMAD R5, R2, R7, RZ ;  /* 0x0000000702057224 */ /* 0x000fe400078e02ff */
[----:B------:R-:W-:-:S04]  /*03c0*/  IMAD.MOV.U32 R2, RZ, RZ, RZ ;  /* 0x000000ffff027224 */ /* 0x000fc800078e00ff */
        /* <DEDUP_REMOVED lines=9> */
[----:B------:R-:W-:Y:S02]  /*0460*/  ISETP.GE.AND P2, PT, R0, RZ, PT ;  /* 0x000000ff0000720c */ /* 0x000fe40003f46270 */
[----:B------:R-:W1:Y:S05]  /*0470*/  S2R R0, SR_TID.X ;  /* 0x0000000000007919 */ /* 0x000e6a0000002100 */
[----:B------:R-:W-:Y:S01]  /*0480*/  @P0 VIADD R2, R2, 0x1 ;  /* 0x0000000102020836 */ /* 0x000fe20000000000 */
[----:B------:R-:W-:-:S05]  /*0490*/  PLOP3.LUT P0, PT, PT, PT, UP0, 0x80, 0x8 ;  /* 0x000000000008781c */ /* 0x000fca0003f0f008 */
[----:B------:R-:W-:Y:S01]  /*04a0*/  @!P2 IMAD.MOV R2, RZ, RZ, -R2 ;  /* 0x000000ffff02a224 */ /* 0x000fe200078e0a02 */
[----:B------:R-:W-:-:S05]  /*04b0*/  @!P1 LOP3.LUT R2, RZ, R8, RZ, 0x33, !PT ;  /* 0x00000008ff029212 */ /* 0x000fca00078e33ff */
[----:B------:R-:W-:Y:S02]  /*04c0*/  IMAD.MOV R3, RZ, RZ, -R2 ;  /* 0x000000ffff037224 */ /* 0x000fe400078e0a02 */
[----:B------:R-:W-:Y:S02]  /*04d0*/  IMAD.SHL.U32 R24, R2, 0x10, RZ ;  /* 0x0000001002187824 */ /* 0x000fe400078e00ff */
[----:B------:R-:W-:Y:S01]  /*04e0*/  IMAD R3, R8, R3, R11 ;  /* 0x0000000308037224 */ /* 0x000fe200078e020b */
[----:B------:R-:W-:Y:S02]  /*04f0*/  @!P0 CS2R R8, SRZ ;  /* 0x0000000000088805 */ /* 0x000fe4000001ff00 */
[----:B------:R-:W-:Y:S01]  /*0500*/  @!P0 CS2R R10, SRZ ;  /* 0x00000000000a8805 */ /* 0x000fe2000001ff00 */
[----:B------:R-:W-:Y:S01]  /*0510*/  IMAD.IADD R3, R6, 0x1, R3 ;  /* 0x0000000106037824 */ /* 0x000fe200078e0203 */
[C---:B-1----:R-:W-:Y:S01]  /*0520*/  LOP3.LUT R16, R0.reuse, 0x1f, RZ, 0xc0, !PT ;  /* 0x0000001f00107812 */ /* 0x042fe200078ec0ff */
[----:B------:R-:W-:Y:S01]  /*0530*/  @!P0 IMAD.SHL.U32 R18, R0, 0x10, RZ ;  /* 0x0000001000128824 */ /* 0x000fe200078e00ff */
[----:B------:R-:W-:-:S03]  /*0540*/  SHF.R.U32.HI R17, RZ, 0x5, R0 ;  /* 0x00000005ff117819 */ /* 0x000fc60000011600 */
[----:B------:R-:W-:Y:S01]  /*0550*/  IMAD R16, R3, 0x20, R16 ;  /* 0x0000002003107824 */ /* 0x000fe200078e0210 */
[----:B------:R-:W-:Y:S02]  /*0560*/  LOP3.LUT R3, R0, 0x40, RZ, 0xc0, !PT ;  /* 0x0000004000037812 */ /* 0x000fe400078ec0ff */
[----:B------:R-:W-:Y:S01]  /*0570*/  SGXT.U32 R17, R17, 0x2 ;  /* 0x000000021111781a */ /* 0x000fe20000000000 */
[----:B0---4-:R-:W-:Y:S06]  /*0580*/  BRA.U !UP0, `(.L_x_0) ;  /* 0x0000001d08d47547 */ /* 0x011fec000b800000 */
[----:B------:R-:W-:Y:S01]  /*0590*/  IABS R23, R12 ;  /* 0x0000000c00177213 */ /* 0x000fe20000000000 */
[----:B------:R-:W0:Y:S01]  /*05a0*/  LDCU UR6, c[0x0][0x3b0] ;  /* 0x00007600ff0677ac */ /* 0x000e220008000800 */
[----:B------:R-:W-:Y:S02]  /*05b0*/  IABS R2, R13 ;  /* 0x0000000d00027213 */ /* 0x000fe40000000000 */
[----:B------:R-:W1:Y:S01]  /*05c0*/  I2F.RP R9, R23 ;  /* 0x0000001700097306 */ /* 0x000e620000209400 */
[----:B------:R-:W-:Y:S01]  /*05d0*/  IABS R14, R16 ;  /* 0x00000010000e7213 */ /* 0x000fe20000000000 */
[----:B------:R-:W2:Y:S01]  /*05e0*/  LDCU.128 UR24, c[0x0][0x380] ;  /* 0x00007000ff1877ac */ /* 0x000ea20008000c00 */
[----:B------:R-:W-:Y:S02]  /*05f0*/  ISETP.GE.AND P4, PT, R16, RZ, PT ;  /* 0x000000ff1000720c */ /* 0x000fe40003f86270 */
[----:B------:R-:W-:Y:S01]  /*0600*/  ISETP.NE.AND P1, PT, R12, RZ, PT ;  /* 0x000000ff0c00720c */ /* 0x000fe20003f25270 */
[----:B------:R-:W3:Y:S01]  /*0610*/  LDCU UR10, c[0x0][0x3a4] ;  /* 0x00007480ff0a77ac */ /* 0x000ee20008000800 */
[C---:B------:R-:W-:Y:S01]  /*0620*/  LOP3.LUT R33, R0.reuse, 0x3f, RZ, 0xc0, !PT ;  /* 0x0000003f00217812 */ /* 0x040fe200078ec0ff */
[----:B------:R-:W4:Y:S01]  /*0630*/  I2F.RP R8, R2 ;  /* 0x0000000200087306 */ /* 0x000f220000209400 */
[C---:B------:R-:W-:Y:S01]  /*0640*/  LEA.HI R34, R0.reuse, 0x3c, RZ, 0x1b ;  /* 0x0000003c00227811 */ /* 0x040fe200078fd8ff */
[----:B------:R-:W5:Y:S01]  /*0650*/  LDCU UR11, c[0x0][0x3ac] ;  /* 0x00007580ff0b77ac */ /* 0x000f620008000800 */
[----:B------:R-:W-:-:S02]  /*0660*/  LEA.HI R36, R0, 0x1c, RZ, 0x1b ;  /* 0x0000001c00247811 */ /* 0x000fc400078fd8ff */
[C---:B------:R-:W-:Y:S01]  /*0670*/  LOP3.LUT R38, R17.reuse, 0x38, RZ, 0xfc, !PT ;  /* 0x0000003811267812 */ /* 0x040fe200078efcff */
[----:B------:R-:W0:Y:S01]  /*0680*/  LDCU UR7, c[0x0][0x3a0] ;  /* 0x00007400ff0777ac */ /* 0x000e220008000800 */
[C---:B------:R-:W-:Y:S01]  /*0690*/  LOP3.LUT R40, R17.reuse, 0x34, RZ, 0xfc, !PT ;  /* 0x0000003411287812 */ /* 0x040fe200078efcff */
[----:B-1----:R-:W1:Y:S01]  /*06a0*/  MUFU.RCP R9, R9 ;  /* 0x0000000900097308 */ /* 0x002e620000001000 */
[C---:B------:R-:W-:Y:S02]  /*06b0*/  LOP3.LUT R42, R17.reuse, 0x30, RZ, 0xfc, !PT ;  /* 0x00000030112a7812 */ /* 0x040fe400078efcff */
[C---:B------:R-:W-:Y:S02]  /*06c0*/  LOP3.LUT R44, R17.reuse, 0x2c, RZ, 0xfc, !PT ;  /* 0x0000002c112c7812 */ /* 0x040fe400078efcff */
[C---:B------:R-:W-:Y:S02]  /*06d0*/  LOP3.LUT R46, R17.reuse, 0x28, RZ, 0xfc, !PT ;  /* 0x00000028112e7812 */ /* 0x040fe400078efcff */
[C---:B------:R-:W-:Y:S01]  /*06e0*/  LOP3.LUT R48, R17.reuse, 0x24, RZ, 0xfc, !PT ;  /* 0x0000002411307812 */ /* 0x040fe200078efcff */
[----:B----4-:R-:W4:Y:S01]  /*06f0*/  MUFU.RCP R8, R8 ;  /* 0x0000000800087308 */ /* 0x010f220000001000 */
[----:B------:R-:W-:-:S02]  /*0700*/  LOP3.LUT R50, R17, 0x20, RZ, 0xfc, !PT ;  /* 0x0000002011327812 */ /* 0x000fc400078efcff */
[----:B------:R-:W-:Y:S01]  /*0710*/  LOP3.LUT R52, R17, 0x18, RZ, 0xfc, !PT ;  /* 0x0000001811347812 */ /* 0x000fe200078efcff */
[----:B-----5:R-:W-:Y:S01]  /*0720*/  IMAD R33, R33, UR11, RZ ;  /* 0x0000000b21217c24 */ /* 0x020fe2000f8e02ff */
[C---:B------:R-:W-:Y:S02]  /*0730*/  LOP3.LUT R54, R17.reuse, 0x14, RZ, 0xfc, !PT ;  /* 0x0000001411367812 */ /* 0x040fe400078efcff */
[----:B------:R-:W-:Y:S01]  /*0740*/  LOP3.LUT R56, R17, 0x10, RZ, 0xfc, !PT ;  /* 0x0000001011387812 */ /* 0x000fe200078efcff */
[----:B-1----:R-:W-:Y:S01]  /*0750*/  VIADD R6, R9, 0xffffffe ;  /* 0x0ffffffe09067836 */ /* 0x002fe20000000000 */
[C---:B------:R-:W-:Y:S02]  /*0760*/  LOP3.LUT R58, R17.reuse, 0xc, RZ, 0xfc, !PT ;  /* 0x0000000c113a7812 */ /* 0x040fe400078efcff */
[C---:B------:R-:W-:Y:S01]  /*0770*/  LOP3.LUT R60, R17.reuse, 0x8, RZ, 0xfc, !PT ;  /* 0x00000008113c7812 */ /* 0x040fe200078efcff */
[----:B------:R1:W5:Y:S01]  /*0780*/  F2I.FTZ.U32.TRUNC.NTZ R7, R6 ;  /* 0x0000000600077305 */ /* 0x000362000021f000 */
[----:B------:R-:W-:-:S02]  /*0790*/  LOP3.LUT R62, R17, 0x4, RZ, 0xfc, !PT ;  /* 0x00000004113e7812 */ /* 0x000fc400078efcff */
[----:B------:R-:W-:Y:S01]  /*07a0*/  LOP3.LUT R32, R0, 0x7f, RZ, 0xc0, !PT ;  /* 0x0000007f00207812 */ /* 0x000fe200078ec0ff */
[----:B----4-:R-:W-:-:S03]  /*07b0*/  VIADD R4, R8, 0xffffffe ;  /* 0x0ffffffe08047836 */ /* 0x010fc60000000000 */
[C---:B------:R-:W-:Y:S01]  /*07c0*/  LOP3.LUT R35, R32.reuse, 0x8, RZ, 0x3c, !PT ;  /* 0x0000000820237812 */ /* 0x040fe200078e3cff */
[----:B------:R4:W0:Y:S01]  /*07d0*/  F2I.FTZ.U32.TRUNC.NTZ R5, R4 ;  /* 0x0000000400057305 */ /* 0x000822000021f000 */
[----:B-1----:R-:W-:Y:S01]  /*07e0*/  IMAD.MOV.U32 R6, RZ, RZ, RZ ;  /* 0x000000ffff067224 */ /* 0x002fe200078e00ff */
[C---:B------:R-:W-:Y:S02]  /*07f0*/  LOP3.LUT R37, R32.reuse, 0x10, RZ, 0x3c, !PT ;  /* 0x0000001020257812 */ /* 0x040fe400078e3cff */
[----:B------:R-:W-:Y:S01]  /*0800*/  LOP3.LUT R39, R32, 0x18, RZ, 0x3c, !PT ;  /* 0x0000001820277812 */ /* 0x000fe200078e3cff */
[----:B-----5:R-:W-:Y:S02]  /*0810*/  IMAD.MOV R10, RZ, RZ, -R7 ;  /* 0x000000ffff0a7224 */ /* 0x020fe400078e0a07 */
[----:B----4-:R-:W-:Y:S02]  /*0820*/  IMAD.MOV.U32 R4, RZ, RZ, RZ ;  /* 0x000000ffff047224 */ /* 0x010fe400078e00ff */
[----:B------:R-:W-:-:S02]  /*0830*/  IMAD R11, R10, R23, RZ ;  /* 0x000000170a0b7224 */ /* 0x000fc400078e02ff */
[----:B------:R-:W-:Y:S01]  /*0840*/  IMAD.MOV.U32 R10, RZ, RZ, R14 ;  /* 0x000000ffff0a7224 */ /* 0x000fe200078e000e */
[----:B------:R-:W-:Y:S01]  /*0850*/  LEA.HI R14, R3, R24, RZ, 0x1a ;  /* 0x00000018030e7211 */ /* 0x000fe200078fd0ff */
[----:B------:R-:W-:-:S04]  /*0860*/  IMAD.HI.U32 R7, R7, R11, R6 ;  /* 0x0000000b07077227 */ /* 0x000fc800078e0006 */
[----:B0-----:R-:W-:Y:S02]  /*0870*/  IMAD.MOV R9, RZ, RZ, -R5 ;  /* 0x000000ffff097224 */ /* 0x001fe400078e0a05 */
[----:B------:R-:W-:-:S04]  /*0880*/  IMAD.HI.U32 R7, R7, R10, RZ ;  /* 0x0000000a07077227 */ /* 0x000fc800078e00ff */
[----:B------:R-:W-:Y:S02]  /*0890*/  IMAD R3, R9, R2, RZ ;  /* 0x0000000209037224 */ /* 0x000fe400078e02ff */
[----:B------:R-:W-:Y:S02]  /*08a0*/  VIADD R18, R14, 0xe ;  /* 0x0000000e0e127836 */ /* 0x000fe40000000000 */
[----:B------:R-:W-:Y:S02]  /*08b0*/  IMAD.MOV R7, RZ, RZ, -R7 ;  /* 0x000000ffff077224 */ /* 0x000fe400078e0a07 */
[----:B------:R-:W-:Y:S01]  /*08c0*/  IMAD.HI.U32 R4, R5, R3, R4 ;  /* 0x0000000305047227 */ /* 0x000fe200078e0004 */
[----:B------:R-:W-:-:S03]  /*08d0*/  IABS R9, R18 ;  /* 0x0000001200097213 */ /* 0x000fc60000000000 */
[C---:B------:R-:W-:Y:S02]  /*08e0*/  VIADD R25, R14.reuse, 0x8 ;  /* 0x000000080e197836 */ /* 0x040fe40000000000 */
[C---:B------:R-:W-:Y:S02]  /*08f0*/  IMAD R10, R23.reuse, R7, R10 ;  /* 0x00000007170a7224 */ /* 0x040fe400078e020a */
[----:B------:R-:W-:Y:S01]  /*0900*/  VIADD R22, R14, 0xa ;  /* 0x0000000a0e167836 */ /* 0x000fe20000000000 */
[----:B------:R-:W-:Y:S01]  /*0910*/  IABS R19, R25 ;  /* 0x0000001900137213 */ /* 0x000fe20000000000 */
[----:B------:R-:W-:Y:S01]  /*0920*/  IMAD.HI.U32 R3, R4, R9, RZ ;  /* 0x0000000904037227 */ /* 0x000fe200078e00ff */
[----:B------:R-:W-:Y:S02]  /*0930*/  ISETP.GT.U32.AND P0, PT, R23, R10, PT ;  /* 0x0000000a1700720c */ /* 0x000fe40003f04070 */
[----:B------:R-:W-:Y:S01]  /*0940*/  IABS R15, R22 ;  /* 0x00000016000f7213 */ /* 0x000fe20000000000 */
[----:B------:R-:W-:-:S02]  /*0950*/  IMAD.MOV R3, RZ, RZ, -R3 ;  /* 0x000000ffff037224 */ /* 0x000fc400078e0a03 */
[----:B------:R-:W-:-:S04]  /*0960*/  IMAD.HI.U32 R7, R4, R19, RZ ;  /* 0x0000001304077227 */ /* 0x000fc800078e00ff */
[C---:B------:R-:W-:Y:S02]  /*0970*/  VIADD R20, R14.reuse, 0xc ;  /* 0x0000000c0e147836 */ /* 0x040fe40000000000 */
[----:B------:R-:W-:Y:S02]  /*0980*/  VIADD R26, R14, 0x6 ;  /* 0x000000060e1a7836 */ /* 0x000fe40000000000 */
[----:B------:R-:W-:Y:S01]  /*0990*/  IMAD R3, R2, R3, R9 ;  /* 0x0000000302037224 */ /* 0x000fe200078e0209 */
[----:B------:R-:W-:Y:S01]  /*09a0*/  IABS R11, R20 ;  /* 0x00000014000b7213 */ /* 0x000fe20000000000 */
[----:B------:R-:W-:Y:S01]  /*09b0*/  IMAD.HI.U32 R6, R4, R15, RZ ;  /* 0x0000000f04067227 */ /* 0x000fe200078e00ff */
[----:B------:R-:W-:Y:S02]  /*09c0*/  IABS R21, R26 ;  /* 0x0000001a00157213 */ /* 0x000fe40000000000 */
[----:B------:R-:W-:Y:S01]  /*09d0*/  ISETP.GT.U32.AND P5, PT, R2, R3, PT ;  /* 0x000000030200720c */ /* 0x000fe20003fa4070 */
[----:B------:R-:W-:-:S02]  /*09e0*/  IMAD.MOV R9, RZ, RZ, -R7 ;  /* 0x000000ffff097224 */ /* 0x000fc400078e0a07 */
[----:B------:R-:W-:Y:S02]  /*09f0*/  IMAD.MOV R6, RZ, RZ, -R6 ;  /* 0x000000ffff067224 */ /* 0x000fe400078e0a06 */
[----:B------:R-:W-:Y:S02]  /*0a00*/  IMAD R9, R2, R9, R19 ;  /* 0x0000000902097224 */ /* 0x000fe400078e0213 */
[----:B------:R-:W-:Y:S02]  /*0a10*/  @!P0 IMAD.IADD R10, R10, 0x1, -R23 ;  /* 0x000000010a0a8824 */ /* 0x000fe400078e0a17 */
[----:B------:R-:W-:Y:S01]  /*0a20*/  IMAD.HI.U32 R5, R4, R11, RZ ;  /* 0x0000000b04057227 */ /* 0x000fe200078e00ff */
[C---:B------:R-:W-:Y:S02]  /*0a30*/  ISETP.GT.U32.AND P3, PT, R2.reuse, R9, PT ;  /* 0x000000090200720c */ /* 0x040fe40003f64070 */
[----:B------:R-:W-:Y:S01]  /*0a40*/  ISETP.GT.U32.AND P0, PT, R23, R10, PT ;  /* 0x0000000a1700720c */ /* 0x000fe20003f04070 */
[----:B------:R-:W-:-:S02]  /*0a50*/  IMAD R7, R2, R6, R15 ;  /* 0x0000000602077224 */ /* 0x000fc400078e020f */
[----:B------:R-:W-:-:S03]  /*0a60*/  IMAD.HI.U32 R8, R4, R21, RZ ;  /* 0x0000001504087227 */ /* 0x000fc600078e00ff */
[----:B------:R-:W-:Y:S01]  /*0a70*/  ISETP.GT.U32.AND P2, PT, R2, R7, PT ;  /* 0x000000070200720c */ /* 0x000fe20003f44070 */
[C---:B------:R-:W-:Y:S02]  /*0a80*/  VIADD R27, R14.reuse, 0x4 ;  /* 0x000000040e1b7836 */ /* 0x040fe40000000000 */
[----:B------:R-:W-:Y:S02]  /*0a90*/  IMAD.MOV R5, RZ, RZ, -R5 ;  /* 0x000000ffff057224 */ /* 0x000fe400078e0a05 */
[----:B------:R-:W-:Y:S01]  /*0aa0*/  IMAD.MOV R8, RZ, RZ, -R8 ;  /* 0x000000ffff087224 */ /* 0x000fe200078e0a08 */
[----:B------:R-:W-:Y:S01]  /*0ab0*/  IABS R15, R27 ;  /* 0x0000001b000f7213 */ /* 0x000fe20000000000 */
[----:B------:R-:W-:Y:S02]  /*0ac0*/  VIADD R28, R14, 0x2 ;  /* 0x000000020e1c7836 */ /* 0x000fe40000000000 */
[C---:B------:R-:W-:Y:S02]  /*0ad0*/  IMAD R5, R2.reuse, R5, R11 ;  /* 0x0000000502057224 */ /* 0x040fe400078e020b */
[----:B------:R-:W-:Y:S01]  /*0ae0*/  IMAD R11, R2, R8, R21 ;  /* 0x00000008020b7224 */ /* 0x000fe200078e0215 */
[----:B------:R-:W-:Y:S01]  /*0af0*/  IABS R19, R28 ;  /* 0x0000001c00137213 */ /* 0x000fe20000000000 */
[----:B------:R-:W-:Y:S01]  /*0b00*/  IMAD.HI.U32 R6, R4, R15, RZ ;  /* 0x0000000f04067227 */ /* 0x000fe200078e00ff */
[----:B------:R-:W-:-:S02]  /*0b10*/  ISETP.GT.U32.AND P6, PT, R2, R5, PT ;  /* 0x000000050200720c */ /* 0x000fc40003fc4070 */
[----:B------:R-:W-:Y:S01]  /*0b20*/  IABS R21, R14 ;  /* 0x0000000e00157213 */ /* 0x000fe20000000000 */
[--C-:B------:R-:W-:Y:S01]  /*0b30*/  @!P5 IMAD.IADD R3, R3, 0x1, -R2.reuse ;  /* 0x000000010303d824 */ /* 0x100fe200078e0a02 */
[----:B------:R-:W-:Y:S01]  /*0b40*/  ISETP.GT.U32.AND P5, PT, R2, R11, PT ;  /* 0x0000000b0200720c */ /* 0x000fe20003fa4070 */
[----:B------:R-:W-:Y:S02]  /*0b50*/  @!P3 IMAD.IADD R9, R9, 0x1, -R2 ;  /* 0x000000010909b824 */ /* 0x000fe400078e0a02 */
[----:B------:R-:W-:-:S04]  /*0b60*/  IMAD.HI.U32 R8, R4, R19, RZ ;  /* 0x0000001304087227 */ /* 0x000fc800078e00ff */
[----:B------:R-:W-:Y:S02]  /*0b70*/  IMAD.MOV R6, RZ, RZ, -R6 ;  /* 0x000000ffff067224 */ /* 0x000fe400078e0a06 */
[----:B------:R-:W-:Y:S01]  /*0b80*/  @!P0 IMAD.IADD R10, R10, 0x1, -R23 ;  /* 0x000000010a0a8824 */ /* 0x000fe200078e0a17 */
[----:B------:R-:W-:Y:S01]  /*0b90*/  ISETP.GE.AND P0, PT, R14, RZ, PT ;  /* 0x000000ff0e00720c */ /* 0x000fe20003f06270 */
[----:B------:R-:W-:Y:S01]  /*0ba0*/  @!P2 IMAD.IADD R7, R7, 0x1, -R2 ;  /* 0x000000010707a824 */ /* 0x000fe200078e0a02 */
[C---:B------:R-:W-:Y:S01]  /*0bb0*/  ISETP.GT.U32.AND P2, PT, R2.reuse, R9, PT ;  /* 0x000000090200720c */ /* 0x040fe20003f44070 */
[----:B------:R-:W-:Y:S02]  /*0bc0*/  IMAD.MOV R8, RZ, RZ, -R8 ;  /* 0x000000ffff087224 */ /* 0x000fe400078e0a08 */
[----:B------:R-:W-:Y:S02]  /*0bd0*/  IMAD R15, R2, R6, R15 ;  /* 0x00000006020f7224 */ /* 0x000fe400078e020f */
[----:B------:R-:W-:-:S03]  /*0be0*/  IMAD.HI.U32 R4, R4, R21, RZ ;  /* 0x0000001504047227 */ /* 0x000fc600078e00ff */
[C---:B------:R-:W-:Y:S01]  /*0bf0*/  ISETP.GT.U32.AND P3, PT, R2.reuse, R15, PT ;  /* 0x0000000f0200720c */ /* 0x040fe20003f64070 */
[----:B------:R-:W-:Y:S01]  /*0c00*/  @!P4 IMAD.MOV R10, RZ, RZ, -R10 ;  /* 0x000000ffff0ac224 */ /* 0x000fe200078e0a0a */
[----:B------:R-:W-:Y:S01]  /*0c10*/  @!P1 LOP3.LUT R10, RZ, R12, RZ, 0x33, !PT ;  /* 0x0000000cff0a9212 */ /* 0x000fe200078e33ff */
[C---:B------:R-:W-:Y:S01]  /*0c20*/  IMAD R19, R2.reuse, R8, R19 ;  /* 0x0000000802137224 */ /* 0x040fe200078e0213 */
[C---:B------:R-:W-:Y:S01]  /*0c30*/  ISETP.GT.U32.AND P1, PT, R2.reuse, R7, PT ;  /* 0x000000070200720c */ /* 0x040fe20003f24070 */
[----:B------:R-:W-:Y:S02]  /*0c40*/  IMAD.MOV R6, RZ, RZ, -R4 ;  /* 0x000000ffff067224 */ /* 0x000fe400078e0a04 */
[--C-:B------:R-:W-:Y:S01]  /*0c50*/  @!P6 IMAD.IADD R5, R5, 0x1, -R2.reuse ;  /* 0x000000010505e824 */ /* 0x100fe200078e0a02 */
[C---:B------:R-:W-:Y:S01]  /*0c60*/  ISETP.GT.U32.AND P6, PT, R2.reuse, R3, PT ;  /* 0x000000030200720c */ /* 0x040fe20003fc4070 */
[--C-:B------:R-:W-:Y:S01]  /*0c70*/  @!P5 IMAD.IADD R11, R11, 0x1, -R2.reuse ;  /* 0x000000010b0bd824 */ /* 0x100fe200078e0a02 */
[C---:B------:R-:W-:Y:S01]  /*0c80*/  ISETP.GT.U32.AND P5, PT, R2.reuse, R19, PT ;  /* 0x000000130200720c */ /* 0x040fe20003fa4070 */
[C---:B------:R-:W-:Y:S01]  /*0c90*/  IMAD R21, R2.reuse, R6, R21 ;  /* 0x0000000602157224 */ /* 0x040fe200078e0215 */
[----:B------:R-:W-:Y:S01]  /*0ca0*/  ISETP.GT.U32.AND P4, PT, R2, R5, PT ;  /* 0x000000050200720c */ /* 0x000fe20003f84070 */
[----:B------:R-:W-:-:S02]  /*0cb0*/  @!P2 IMAD.IADD R9, R9, 0x1, -R2 ;  /* 0x000000010909a824 */ /* 0x000fc400078e0a02 */
[--C-:B------:R-:W-:Y:S01]  /*0cc0*/  @!P3 IMAD.IADD R15, R15, 0x1, -R2.reuse ;  /* 0x000000010f0fb824 */ /* 0x100fe200078e0a02 */
[----:B------:R-:W-:Y:S01]  /*0cd0*/  ISETP.GT.U32.AND P2, PT, R2, R21, PT ;  /* 0x000000150200720c */ /* 0x000fe20003f44070 */
[--C-:B------:R-:W-:Y:S01]  /*0ce0*/  @!P1 IMAD.IADD R7, R7, 0x1, -R2.reuse ;  /* 0x0000000107079824 */ /* 0x100fe200078e0a02 */
[----:B------:R-:W-:Y:S01]  /*0cf0*/  ISETP.GE.AND P1, PT, R20, RZ, PT ;  /* 0x000000ff1400720c */ /* 0x000fe20003f26270 */
[----:B------:R-:W-:Y:S01]  /*0d00*/  IMAD.SHL.U32 R4, R0, 0x8, RZ ;  /* 0x0000000800047824 */ /* 0x000fe200078e00ff */
[----:B------:R-:W-:Y:S01]  /*0d10*/  ISETP.GE.AND P3, PT, R22, RZ, PT ;  /* 0x000000ff1600720c */ /* 0x000fe20003f66270 */
[--C-:B------:R-:W-:Y:S01]  /*0d20*/  @!P6 IMAD.IADD R3, R3, 0x1, -R2.reuse ;  /* 0x000000010303e824 */ /* 0x100fe200078e0a02 */
[C---:B------:R-:W-:Y:S01]  /*0d30*/  ISETP.GT.U32.AND P6, PT, R2.reuse, R11, PT ;  /* 0x0000000b0200720c */ /* 0x040fe20003fc4070 */
[--C-:B------:R-:W-:Y:S01]  /*0d40*/  @!P5 IMAD.IADD R19, R19, 0x1, -R2.reuse ;  /* 0x000000011313d824 */ /* 0x100fe200078e0a02 */
[----:B------:R-:W-:Y:S01]  /*0d50*/  ISETP.GT.U32.AND P5, PT, R2, R15, PT ;  /* 0x0000000f0200720c */ /* 0x000fe20003fa4070 */
[--C-:B------:R-:W-:Y:S01]  /*0d60*/  @!P4 IMAD.IADD R5, R5, 0x1, -R2.reuse ;  /* 0x000000010505c824 */ /* 0x100fe200078e0a02 */
[----:B------:R-:W-:Y:S01]  /*0d70*/  ISETP.GE.AND P4, PT, R18, RZ, PT ;  /* 0x000000ff1200720c */ /* 0x000fe20003f86270 */
[----:B------:R-:W-:Y:S01]  /*0d80*/  IMAD.SHL.U32 R23, R0, 0x2, RZ ;  /* 0x0000000200177824 */ /* 0x000fe200078e00ff */
[----:B------:R-:W-:Y:S01]  /*0d90*/  LOP3.LUT R22, R32, 0x20, RZ, 0x3c, !PT ;  /* 0x0000002020167812 */ /* 0x000fe200078e3cff */
[--C-:B------:R-:W-:Y:S01]  /*0da0*/  @!P2 IMAD.IADD R21, R21, 0x1, -R2.reuse ;  /* 0x000000011515a824 */ /* 0x100fe200078e0a02 */
[----:B------:R-:W-:Y:S01]  /*0db0*/  SHF.R.S32.HI R20, RZ, 0x1f, R33 ;  /* 0x0000001fff147819 */ /* 0x000fe20000011421 */
[----:B------:R-:W-:Y:S01]  /*0dc0*/  @!P1 IMAD.MOV R5, RZ, RZ, -R5 ;  /* 0x000000ffff059224 */ /* 0x000fe200078e0a05 */
[----:B------:R-:W-:Y:S01]  /*0dd0*/  ISETP.GT.U32.AND P1, PT, R2, R19, PT ;  /* 0x000000130200720c */ /* 0x000fe20003f24070 */
[----:B------:R-:W-:Y:S01]  /*0de0*/  IMAD.SHL.U32 R6, R0, 0x40, RZ ;  /* 0x0000004000067824 */ /* 0x000fe200078e00ff */
[----:B------:R-:W-:Y:S01]  /*0df0*/  ISETP.GT.U32.AND P2, PT, R2, R21, PT ;  /* 0x000000150200720c */ /* 0x000fe20003f44070 */
[--C-:B------:R-:W-:Y:S01]  /*0e00*/  @!P6 IMAD.IADD R11, R11, 0x1, -R2.reuse ;  /* 0x000000010b0be824 */ /* 0x100fe200078e0a02 */
[----:B------:R-:W-:Y:S01]  /*0e10*/  ISETP.GE.AND P6, PT, R26, RZ, PT ;  /* 0x000000ff1a00720c */ /* 0x000fe20003fc6270 */
[--C-:B------:R-:W-:Y:S01]  /*0e20*/  @!P5 IMAD.IADD R15, R15, 0x1, -R2.reuse ;  /* 0x000000010f0fd824 */ /* 0x100fe200078e0a02 */
[----:B------:R-:W-:Y:S01]  /*0e30*/  ISETP.GE.AND P5, PT, R27, RZ, PT ;  /* 0x000000ff1b00720c */ /* 0x000fe20003fa6270 */
[----:B------:R-:W-:Y:S01]  /*0e40*/  @!P4 IMAD.MOV R3, RZ, RZ, -R3 ;  /* 0x000000ffff03c224 */ /* 0x000fe200078e0a03 */
[----:B------:R-:W-:Y:S01]  /*0e50*/  ISETP.GE.AND P4, PT, R25, RZ, PT ;  /* 0x000000ff1900720c */ /* 0x000fe20003f86270 */
[----:B------:R-:W-:Y:S01]  /*0e60*/  IMAD.SHL.U32 R18, R0, 0x10, RZ ;  /* 0x0000001000127824 */ /* 0x000fe200078e00ff */
[----:B------:R-:W-:Y:S01]  /*0e70*/  LOP3.LUT R8, R4, 0x30, R23, 0x48, !PT ;  /* 0x0000003004087812 */ /* 0x000fe200078e4817 */
[----:B------:R-:W-:Y:S01]  /*0e80*/  @!P3 IMAD.MOV R7, RZ, RZ, -R7 ;  /* 0x000000ffff07b224 */ /* 0x000fe200078e0a07 */
[----:B------:R-:W-:Y:S01]  /*0e90*/  LOP3.LUT R4, R0, 0x3, RZ, 0xc0, !PT ;  /* 0x0000000300047812 */ /* 0x000fe200078ec0ff */
[--C-:B------:R-:W-:Y:S01]  /*0ea0*/  @!P1 IMAD.IADD R19, R19, 0x1, -R2.reuse ;  /* 0x0000000113139824 */ /* 0x100fe200078e0a02 */
[----:B------:R-:W-:Y:S01]  /*0eb0*/  ISETP.GE.AND P1, PT, R28, RZ, PT ;  /* 0x000000ff1c00720c */ /* 0x000fe20003f26270 */
[----:B------:R-:W-:Y:S01]  /*0ec0*/  @!P2 IMAD.IADD R21, R21, 0x1, -R2 ;  /* 0x000000011515a824 */ /* 0x000fe200078e0a02 */
[----:B------:R-:W-:Y:S01]  /*0ed0*/  ISETP.NE.AND P2, PT, R13, RZ, PT ;  /* 0x000000ff0d00720c */ /* 0x000fe20003f45270 */
[----:B------:R-:W-:Y:S01]  /*0ee0*/  IMAD R4, R4, 0x88, RZ ;  /* 0x0000008804047824 */ /* 0x000fe200078e02ff */
[----:B------:R-:W-:Y:S01]  /*0ef0*/  LOP3.LUT R2, RZ, R13, RZ, 0x33, !PT ;  /* 0x0000000dff027212 */ /* 0x000fe200078e33ff */
[----:B------:R-:W-:Y:S01]  /*0f00*/  @!P5 IMAD.MOV R15, RZ, RZ, -R15 ;  /* 0x000000ffff0fd224 */ /* 0x000fe200078e0a0f */
[----:B------:R-:W-:Y:S01]  /*0f10*/  LOP3.LUT R6, R6, 0x1c0, RZ, 0xc0, !PT ;  /* 0x000001c006067812 */ /* 0x000fe200078ec0ff */
[----:B------:R-:W-:Y:S01]  /*0f20*/  @!P4 IMAD.MOV R9, RZ, RZ, -R9 ;  /* 0x000000ffff09c224 */ /* 0x000fe200078e0a09 */
[C---:B------:R-:W-:Y:S01]  /*0f30*/  SEL R5, R2.reuse, R5, !P2 ;  /* 0x0000000502057207 */ /* 0x040fe20005000000 */
[----:B------:R-:W-:Y:S01]  /*0f40*/  @!P6 IMAD.MOV R11, RZ, RZ, -R11 ;  /* 0x000000ffff0be224 */ /* 0x000fe200078e0a0b */
[----:B------:R-:W-:Y:S01]  /*0f50*/  SEL R3, R2, R3, !P2 ;  /* 0x0000000302037207 */ /* 0x000fe20005000000 */
[----:B------:R-:W-:Y:S01]  /*0f60*/  @!P0 IMAD.MOV R21, RZ, RZ, -R21 ;  /* 0x000000ffff158224 */ /* 0x000fe200078e0a15 */
[----:B------:R-:W-:Y:S01]  /*0f70*/  LOP3.LUT R25, R18, 0x200, RZ, 0xc0, !PT ;  /* 0x0000020012197812 */ /* 0x000fe200078ec0ff */
[----:B------:R-:W-:Y:S01]  /*0f80*/  IMAD R5, R5, UR6, RZ ;  /* 0x0000000605057c24 */ /* 0x000fe2000f8e02ff */
[C---:B------:R-:W-:Y:S01]  /*0f90*/  SEL R15, R2.reuse, R15, !P2 ;  /* 0x0000000f020f7207 */ /* 0x040fe20005000000 */
[----:B------:R-:W-:Y:S01]  /*0fa0*/  IMAD R3, R3, UR6, RZ ;  /* 0x0000000603037c24 */ /* 0x000fe2000f8e02ff */
[----:B------:R-:W-:Y:S01]  /*0fb0*/  SHF.R.U32.HI R23, RZ, 0x2, R0 ;  /* 0x00000002ff177819 */ /* 0x000fe20000011600 */
[----:B------:R-:W-:Y:S01]  /*0fc0*/  @!P1 IMAD.MOV R19, RZ, RZ, -R19 ;  /* 0x000000ffff139224 */ /* 0x000fe200078e0a13 */
[----:B------:R-:W-:Y:S01]  /*0fd0*/  IADD3 R25, PT, PT, R25, UR5, R6 ;  /* 0x0000000519197c10 */ /* 0x000fe2000fffe006 */
[----:B------:R-:W-:Y:S01]  /*0fe0*/  IMAD R15, R15, UR6, RZ ;  /* 0x000000060f0f7c24 */ /* 0x000fe2000f8e02ff */
[----:B------:R-:W-:Y:S01]  /*0ff0*/  SEL R9, R2, R9, !P2 ;  /* 0x0000000902097207 */ /* 0x000fe20005000000 */
[----:B---3--:R-:W-:Y:S01]  /*1000*/  IMAD R10, R10, UR10, RZ ;  /* 0x0000000a0a0a7c24 */ /* 0x008fe2000f8e02ff */
[----:B------:R-:W-:Y:S01]  /*1010*/  LOP3.LUT R23, R4, 0x17, R23, 0x78, !PT ;  /* 0x0000001704177812 */ /* 0x000fe200078e7817 */
[----:B------:R-:W-:Y:S01]  /*1020*/  IMAD.IADD R25, R8, 0x1, R25 ;  /* 0x0000000108197824 */ /* 0x000fe200078e0219 */
[----:B--2---:R-:W-:Y:S01]  /*1030*/  IADD3 R6, P6, PT, R5, UR26, RZ ;  /* 0x0000001a05067c10 */ /* 0x004fe2000ffde0ff */
[----:B------:R-:W-:Y:S01]  /*1040*/  IMAD R9, R9, UR6, RZ ;  /* 0x0000000609097c24 */ /* 0x000fe2000f8e02ff */
[----:B------:R-:W-:-:S02]  /*1050*/  SEL R7, R2, R7, !P2 ;  /* 0x0000000702077207 */ /* 0x000fc40005000000 */
[----:B------:R-:W-:Y:S02]  /*1060*/  SEL R11, R2, R11, !P2 ;  /* 0x0000000b020b7207 */ /* 0x000fe40005000000 */
[----:B------:R-:W-:Y:S02]  /*1070*/  IADD3 R4, P0, PT, R3, UR26, RZ ;  /* 0x0000001a03047c10 */ /* 0x000fe4000ff1e0ff */
[----:B------:R-:W-:Y:S01]  /*1080*/  R2UR UR20, R6 ;  /* 0x00000000061472ca */ /* 0x000fe200000e0000 */
[----:B------:R-:W-:Y:S01]  /*1090*/  IMAD R11, R11, UR6, RZ ;  /* 0x000000060b0b7c24 */ /* 0x000fe2000f8e02ff */
[----:B------:R-:W-:Y:S01]  /*10a0*/  R2UR UR22, R4 ;  /* 0x00000000041672ca */ /* 0x000fe200000e0000 */
[----:B------:R-:W-:Y:S01]  /*10b0*/  IMAD R4, R7, UR6, RZ ;  /* 0x0000000607047c24 */ /* 0x000fe2000f8e02ff */
[----:B------:R-:W-:Y:S02]  /*10c0*/  IADD3 R6, P3, PT, R15, UR26, RZ ;  /* 0x0000001a0f067c10 */ /* 0x000fe4000ff7e0ff */
[----:B------:R-:W-:-:S02]  /*10d0*/  SEL R19, R2, R19, !P2 ;  /* 0x0000001302137207 */ /* 0x000fc40005000000 */
[----:B------:R-:W-:Y:S02]  /*10e0*/  IADD3 R8, P5, PT, R9, UR26, RZ ;  /* 0x0000001a09087c10 */ /* 0x000fe4000ffbe0ff */
[----:B------:R-:W-:Y:S02]  /*10f0*/  R2UR UR12, R6 ;  /* 0x00000000060c72ca */ /* 0x000fe400000e0000 */
[----:B------:R-:W-:Y:S02]  /*1100*/  SHF.R.S32.HI R6, RZ, 0x1f, R5 ;  /* 0x0000001fff067819 */ /* 0x000fe40000011405 */
[----:B------:R-:W-:Y:S02]  /*1110*/  SEL R2, R2, R21, !P2 ;  /* 0x0000001502027207 */ /* 0x000fe40005000000 */
[----:B------:R-:W-:Y:S02]  /*1120*/  IADD3 R12, P1, PT, R4, UR26, RZ ;  /* 0x0000001a040c7c10 */ /* 0x000fe4000ff3e0ff */
[----:B------:R-:W-:-:S02]  /*1130*/  IADD3 R7, P4, PT, R11, UR26, RZ ;  /* 0x0000001a0b077c10 */ /* 0x000fc4000ff9e0ff */
[----:B------:R-:W-:Y:S01]  /*1140*/  R2UR UR16, R8 ;  /* 0x00000000081072ca */ /* 0x000fe200000e0000 */
[----:B------:R-:W-:Y:S01]  /*1150*/  IMAD R8, R19, UR6, RZ ;  /* 0x0000000613087c24 */ /* 0x000fe2000f8e02ff */
[----:B------:R-:W-:Y:S02]  /*1160*/  IADD3.X R6, PT, PT, R6, UR27, RZ, P6, !PT ;  /* 0x0000001b06067c10 */ /* 0x000fe4000b7fe4ff */
[----:B------:R-:W-:Y:S01]  /*1170*/  R2UR UR18, R12 ;  /* 0x000000000c1272ca */ /* 0x000fe200000e0000 */
[----:B------:R-:W-:Y:S01]  /*1180*/  IMAD R12, R2, UR6, RZ ;  /* 0x00000006020c7c24 */ /* 0x000fe2000f8e02ff */
[----:B------:R-:W-:Y:S01]  /*1190*/  R2UR UR14, R7 ;  /* 0x00000000070e72ca */ /* 0x000fe200000e0000 */
[----:B------:R-:W-:Y:S01]  /*11a0*/  USHF.R.S32.HI UR6, URZ, 0x1f, UR4 ;  /* 0x0000001fff067899 */ /* 0x000fe20008011404 */
[----:B------:R-:W-:Y:S01]  /*11b0*/  IADD3 R19, P6, PT, R10, UR24, RZ ;  /* 0x000000180a137c10 */ /* 0x000fe2000ffde0ff */
[----:B------:R-:W0:Y:S01]  /*11c0*/  LDCU UR24, c[0x0][0x3a8] ;  /* 0x00007500ff1877ac */ /* 0x000e220008000800 */
[----:B------:R-:W-:-:S02]  /*11d0*/  SHF.R.S32.HI R7, RZ, 0x1f, R3 ;  /* 0x0000001fff077819 */ /* 0x000fc40000011403 */
[----:B------:R-:W-:Y:S01]  /*11e0*/  SHF.R.S32.HI R5, RZ, 0x1f, R4 ;  /* 0x0000001fff057819 */ /* 0x000fe20000011404 */
[----:B------:R-:W-:Y:S01]  /*11f0*/  ULEA.HI UR6, UR6, UR4, URZ, 0x6 ;  /* 0x0000000406067291 */ /* 0x000fe2000f8f30ff */
[----:B------:R-:W-:Y:S01]  /*1200*/  SHF.R.S32.HI R4, RZ, 0x1f, R9 ;  /* 0x0000001fff047819 */ /* 0x000fe20000011409 */
[----:B------:R-:W-:Y:S01]  /*1210*/  USHF.L.U32 UR4, UR11, 0x6, URZ ;  /* 0x000000060b047899 */ /* 0x000fe200080006ff */
[----:B------:R-:W-:Y:S01]  /*1220*/  SHF.R.S32.HI R3, RZ, 0x1f, R11 ;  /* 0x0000001fff037819 */ /* 0x000fe2000001140b */
[----:B------:R-:W-:Y:S01]  /*1230*/  USHF.R.S32.HI UR6, URZ, 0x6, UR6 ;  /* 0x00000006ff067899 */ /* 0x000fe20008011406 */
[----:B------:R-:W-:Y:S01]  /*1240*/  SHF.R.S32.HI R2, RZ, 0x1f, R15 ;  /* 0x0000001fff027819 */ /* 0x000fe2000001140f */
[----:B------:R-:W-:Y:S01]  /*1250*/  USHF.R.S32.HI UR11, URZ, 0x1f, UR4 ;  /* 0x0000001fff0b7899 */ /* 0x000fe20008011404 */
[----:B------:R-:W-:Y:S02]  /*1260*/  IADD3.X R7, PT, PT, R7, UR27, RZ, P0, !PT ;  /* 0x0000001b07077c10 */ /* 0x000fe400087fe4ff */
[----:B------:R-:W-:-:S02]  /*1270*/  IADD3.X R5, PT, PT, R5, UR27, RZ, P1, !PT ;  /* 0x0000001b05057c10 */ /* 0x000fc40008ffe4ff */
[----:B------:R-:W-:Y:S02]  /*1280*/  IADD3.X R4, PT, PT, R4, UR27, RZ, P5, !PT ;  /* 0x0000001b04047c10 */ /* 0x000fe4000affe4ff */
[----:B------:R-:W-:Y:S01]  /*1290*/  IADD3.X R3, PT, PT, R3, UR27, RZ, P4, !PT ;  /* 0x0000001b03037c10 */ /* 0x000fe2000a7fe4ff */
[----:B0-----:R-:W-:Y:S01]  /*12a0*/  IMAD R34, R34, UR24, RZ ;  /* 0x0000001822227c24 */ /* 0x001fe2000f8e02ff */
[----:B------:R-:W-:Y:S01]  /*12b0*/  IADD3.X R2, PT, PT, R2, UR27, RZ, P3, !PT ;  /* 0x0000001b02027c10 */ /* 0x000fe20009ffe4ff */
[----:B------:R-:W-:Y:S01]  /*12c0*/  IMAD R36, R36, UR24, RZ ;  /* 0x0000001824247c24 */ /* 0x000fe2000f8e02ff */
[----:B------:R-:W-:Y:S01]  /*12d0*/  R2UR UR23, R7 ;  /* 0x00000000071772ca */ /* 0x000fe200000e0000 */
        /* <DEDUP_REMOVED lines=11> */
[----:B------:R-:W-:Y:S01]  /*1390*/  IADD3 R28, P2, PT, R8, UR26, RZ ;  /* 0x0000001a081c7c10 */ /* 0x000fe2000ff5e0ff */
[----:B------:R-:W-:Y:S01]  /*13a0*/  IMAD R50, R50, UR24, RZ ;  /* 0x0000001832327c24 */ /* 0x000fe2000f8e02ff */
[----:B------:R-:W-:Y:S01]  /*13b0*/  IADD3 R26, P0, PT, R12, UR26, RZ ;  /* 0x0000001a0c1a7c10 */ /* 0x000fe2000ff1e0ff */
[----:B------:R-:W-:Y:S01]  /*13c0*/  IMAD R52, R52, UR24, RZ ;  /* 0x0000001834347c24 */ /* 0x000fe2000f8e02ff */
[----:B------:R-:W-:Y:S01]  /*13d0*/  SHF.R.S32.HI R8, RZ, 0x1f, R8 ;  /* 0x0000001fff087819 */ /* 0x000fe20000011408 */
[----:B------:R-:W-:Y:S01]  /*13e0*/  IMAD R54, R54, UR24, RZ ;  /* 0x0000001836367c24 */ /* 0x000fe2000f8e02ff */
[----:B------:R-:W-:Y:S01]  /*13f0*/  SHF.R.S32.HI R12, RZ, 0x1f, R12 ;  /* 0x0000001fff0c7819 */ /* 0x000fe2000001140c */
[----:B------:R-:W-:Y:S01]  /*1400*/  IMAD R56, R56, UR24, RZ ;  /* 0x0000001838387c24 */ /* 0x000fe2000f8e02ff */
[----:B------:R-:W-:-:S02]  /*1410*/  IADD3.X R31, PT, PT, R8, UR27, RZ, P2, !PT ;  /* 0x0000001b081f7c10 */ /* 0x000fc400097fe4ff */
[----:B------:R-:W-:Y:S02]  /*1420*/  CS2R R8, SRZ ;  /* 0x0000000000087805 */ /* 0x000fe4000001ff00 */
[----:B------:R-:W-:Y:S02]  /*1430*/  LEA.HI.X.SX32 R27, R10, UR25, 0x1, P6 ;  /* 0x000000190a1b7c11 */ /* 0x000fe4000b0f0eff */
[----:B------:R-:W-:Y:S02]  /*1440*/  CS2R R10, SRZ ;  /* 0x00000000000a7805 */ /* 0x000fe4000001ff00 */
[----:B------:R-:W-:Y:S01]  /*1450*/  IADD3.X R29, PT, PT, R12, UR27, RZ, P0, !PT ;  /* 0x0000001b0c1d7c10 */ /* 0x000fe200087fe4ff */
[----:B------:R-:W-:Y:S01]  /*1460*/  IMAD R58, R58, UR24, RZ ;  /* 0x000000183a3a7c24 */ /* 0x000fe2000f8e02ff */
[----:B------:R-:W-:Y:S01]  /*1470*/  LOP3.LUT R21, R32, 0x30, RZ, 0x3c, !PT ;  /* 0x0000003020157812 */ /* 0x000fe200078e3cff */
[----:B------:R-:W-:Y:S01]  /*1480*/  IMAD R60, R60, UR24, RZ ;  /* 0x000000183c3c7c24 */ /* 0x000fe2000f8e02ff */
[----:B------:R-:W-:Y:S01]  /*1490*/  LOP3.LUT R30, R23, 0x8, RZ, 0x3c, !PT ;  /* 0x00000008171e7812 */ /* 0x000fe200078e3cff */
[----:B------:R-:W-:Y:S01]  /*14a0*/  IMAD R62, R62, UR24, RZ ;  /* 0x000000183e3e7c24 */ /* 0x000fe2000f8e02ff */
[----:B------:R-:W-:-:S02]  /*14b0*/  USHF.L.U32 UR10, UR24, 0x6, URZ ;  /* 0x00000006180a7899 */ /* 0x000fc400080006ff */
[----:B------:R-:W-:-:S10]  /*14c0*/  IMAD R64, R17, UR24, RZ ;  /* 0x0000001811407c24 */ /* 0x000fd4000f8e02ff */
.L_x_1:
[C---:B------:R-:W-:Y:S02]  /*14d0*/  LOP3.LUT R2, R17.reuse, 0x4, RZ, 0xfc, !PT ;  /* 0x0000000411027812 */ /* 0x040fe400078efcff */
[C---:B------:R-:W-:Y:S02]  /*14e0*/  ISETP.GE.AND P3, PT, R17.reuse, UR7, PT ;  /* 0x0000000711007c0c */ /* 0x040fe4000bf66270 */
[----:B------:R-:W-:Y:S02]  /*14f0*/  ISETP.GE.AND P5, PT, R2, UR7, PT ;  /* 0x0000000702007c0c */ /* 0x000fe4000bfa6270 */
[----:B------:R-:W-:Y:S02]  /*1500*/  LOP3.LUT R2, R17, 0xc, RZ, 0xfc, !PT ;  /* 0x0000000c11027812 */ /* 0x000fe400078efcff */
[----:B------:R-:W-:Y:S02]  /*1510*/  IADD3 R4, P1, PT, R64, R19, RZ ;  /* 0x0000001340047210 */ /* 0x000fe40007f3e0ff */
[----:B------:R-:W-:-:S02]  /*1520*/  ISETP.GE.AND P4, PT, R2, UR7, PT ;  /* 0x0000000702007c0c */ /* 0x000fc4000bf86270 */
[C---:B------:R-:W-:Y:S02]  /*1530*/  LOP3.LUT R2, R17.reuse, 0x14, RZ, 0xfc, !PT ;  /* 0x0000001411027812 */ /* 0x040fe400078efcff */
[----:B------:R-:W-:Y:S02]  /*1540*/  LOP3.LUT R3, R17, 0x8, RZ, 0xfc, !PT ;  /* 0x0000000811037812 */ /* 0x000fe400078efcff */
[----:B------:R-:W-:Y:S02]  /*1550*/  PRMT R41, RZ, 0x7610, R41 ;  /* 0x00007610ff297816 */ /* 0x000fe40000000029 */
[----:B------:R-:W-:Y:S02]  /*1560*/  LEA.HI.X.SX32 R5, R64, R27, 0x1, P1 ;  /* 0x0000001b40057211 */ /* 0x000fe400008f0eff */
[----:B------:R-:W-:Y:S02]  /*1570*/  ISETP.GE.AND P1, PT, R2, UR7, PT ;  /* 0x0000000702007c0c */ /* 0x000fe4000bf26270 */
[----:B------:R-:W-:Y:S01]  /*1580*/  IADD3 R6, P6, PT, R62, R19, RZ ;  /* 0x000000133e067210 */ /* 0x000fe20007fde0ff */
[----:B------:R0:W2:Y:S01]  /*1590*/  @!P3 LDG.E.U8 R41, desc[UR8][R4.64] ;  /* 0x000000080429b981 */ /* 0x0000a2000c1e1100 */
[----:B------:R-:W-:-:S02]  /*15a0*/  ISETP.GE.AND P2, PT, R3, UR7, PT ;  /* 0x0000000703007c0c */ /* 0x000fc4000bf46270 */
[----:B------:R-:W-:Y:S02]  /*15b0*/  LOP3.LUT R2, R17, 0x18, RZ, 0xfc, !PT ;  /* 0x0000001811027812 */ /* 0x000fe400078efcff */
[----:B------:R-:W-:Y:S02]  /*15c0*/  PRMT R66, RZ, 0x7610, R66 ;  /* 0x00007610ff427816 */ /* 0x000fe40000000042 */
[----:B------:R-:W-:Y:S02]  /*15d0*/  LEA.HI.X.SX32 R7, R62, R27, 0x1, P6 ;  /* 0x0000001b3e077211 */ /* 0x000fe400030f0eff */
[----:B------:R-:W-:Y:S02]  /*15e0*/  ISETP.GE.AND P3, PT, R2, UR7, PT ;  /* 0x0000000702007c0c */ /* 0x000fe4000bf66270 */
[----:B------:R-:W-:Y:S01]  /*15f0*/  IADD3 R12, P6, PT, R60, R19, RZ ;  /* 0x000000133c0c7210 */ /* 0x000fe20007fde0ff */
[----:B------:R1:W3:Y:S01]  /*1600*/  @!P5 LDG.E.U8 R66, desc[UR8][R6.64] ;  /* 0x000000080642d981 */ /* 0x0002e2000c1e1100 */
[----:B------:R-:W-:-:S02]  /*1610*/  LEA.HI R2, R0, 0x1c, RZ, 0x1b ;  /* 0x0000001c00027811 */ /* 0x000fc400078fd8ff */
[C---:B------:R-:W-:Y:S02]  /*1620*/  LOP3.LUT R3, R17.reuse, 0x10, RZ, 0xfc, !PT ;  /* 0x0000001011037812 */ /* 0x040fe400078efcff */
[----:B------:R-:W-:Y:S02]  /*1630*/  PRMT R68, RZ, 0x7610, R68 ;  /* 0x00007610ff447816 */ /* 0x000fe40000000044 */
[----:B------:R-:W-:Y:S02]  /*1640*/  LEA.HI.X.SX32 R13, R60, R27, 0x1, P6 ;  /* 0x0000001b3c0d7211 */ /* 0x000fe400030f0eff */
[----:B------:R-:W-:Y:S02]  /*1650*/  ISETP.GE.AND P5, PT, R2, UR7, PT ;  /* 0x0000000702007c0c */ /* 0x000fe4000bfa6270 */
[----:B------:R-:W-:Y:S01]  /*1660*/  IADD3 R2, P6, PT, R58, R19, RZ ;  /* 0x000000133a027210 */ /* 0x000fe20007fde0ff */
[----:B------:R4:W5:Y:S01]  /*1670*/  @!P2 LDG.E.U8 R68, desc[UR8][R12.64] ;  /* 0x000000080c44a981 */ /* 0x000962000c1e1100 */
[----:B0-----:R-:W-:-:S02]  /*1680*/  LOP3.LUT R4, R17, 0x20, RZ, 0xfc, !PT ;  /* 0x0000002011047812 */ /* 0x001fc400078efcff */
[----:B------:R-:W-:Y:S02]  /*1690*/  ISETP.GE.AND P0, PT, R3, UR7, PT ;  /* 0x0000000703007c0c */ /* 0x000fe4000bf06270 */
[----:B------:R-:W-:Y:S02]  /*16a0*/  PRMT R70, RZ, 0x7610, R70 ;  /* 0x00007610ff467816 */ /* 0x000fe40000000046 */
[----:B------:R-:W-:Y:S02]  /*16b0*/  LEA.HI.X.SX32 R3, R58, R27, 0x1, P6 ;  /* 0x0000001b3a037211 */ /* 0x000fe400030f0eff */
[----:B------:R-:W-:Y:S02]  /*16c0*/  ISETP.GE.AND P2, PT, R4, UR7, PT ;  /* 0x0000000704007c0c */ /* 0x000fe4000bf46270 */
[----:B------:R-:W-:Y:S01]  /*16d0*/  IADD3 R4, P6, PT, R56, R19, RZ ;  /* 0x0000001338047210 */ /* 0x000fe20007fde0ff */
[----:B------:R0:W3:Y:S01]  /*16e0*/  @!P4 LDG.E.U8 R70, desc[UR8][R2.64] ;  /* 0x000000080246c981 */ /* 0x0000e2000c1e1100 */
[----:B-1----:R-:W-:-:S02]  /*16f0*/  LOP3.LUT R6, R17, 0x24, RZ, 0xfc, !PT ;  /* 0x0000002411067812 */ /* 0x002fc400078efcff */
[----:B------:R-:W-:Y:S02]  /*1700*/  PRMT R43, RZ, 0x7610, R43 ;  /* 0x00007610ff2b7816 */ /* 0x000fe4000000002b */
[----:B------:R-:W-:Y:S02]  /*1710*/  LEA.HI.X.SX32 R5, R56, R27, 0x1, P6 ;  /* 0x0000001b38057211 */ /* 0x000fe400030f0eff */
[----:B------:R-:W-:Y:S02]  /*1720*/  ISETP.GE.AND P4, PT, R6, UR7, PT ;  /* 0x0000000706007c0c */ /* 0x000fe4000bf86270 */
[C---:B------:R-:W-:Y:S01]  /*1730*/  IADD3 R6, P6, PT, R54.reuse, R19, RZ ;  /* 0x0000001336067210 */ /* 0x040fe20007fde0ff */
[----:B------:R1:W3:Y:S01]  /*1740*/  @!P0 LDG.E.U8 R43, desc[UR8][R4.64] ;  /* 0x00000008042b8981 */ /* 0x0002e2000c1e1100 */
[----:B----4-:R-:W-:Y:S02]  /*1750*/  LOP3.LUT R12, R17, 0x28, RZ, 0xfc, !PT ;  /* 0x00000028110c7812 */ /* 0x010fe400078efcff */
[----:B------:R-:W-:-:S02]  /*1760*/  LEA.HI.X.SX32 R7, R54, R27, 0x1, P6 ;  /* 0x0000001b36077211 */ /* 0x000fc400030f0eff */
[----:B------:R-:W-:Y:S02]  /*1770*/  PRMT R72, RZ, 0x7610, R72 ;  /* 0x00007610ff487816 */ /* 0x000fe40000000048 */
[----:B------:R-:W-:Y:S02]  /*1780*/  ISETP.GE.AND P0, PT, R12, UR7, PT ;  /* 0x000000070c007c0c */ /* 0x000fe4000bf06270 */
[C---:B------:R-:W-:Y:S02]  /*1790*/  IADD3 R12, P6, PT, R52.reuse, R19, RZ ;  /* 0x00000013340c7210 */ /* 0x040fe40007fde0ff */
[----:B0-----:R-:W-:Y:S01]  /*17a0*/  LOP3.LUT R2, R17, 0x2c, RZ, 0xfc, !PT ;  /* 0x0000002c11027812 */ /* 0x001fe200078efcff */
[----:B------:R0:W4:Y:S01]  /*17b0*/  @!P1 LDG.E.U8 R72, desc[UR8][R6.64] ;  /* 0x0000000806489981 */ /* 0x000122000c1e1100 */
[----:B------:R-:W-:Y:S02]  /*17c0*/  PRMT R74, RZ, 0x7610, R74 ;  /* 0x00007610ff4a7816 */ /* 0x000fe4000000004a */
[----:B------:R-:W-:-:S02]  /*17d0*/  LEA.HI.X.SX32 R13, R52, R27, 0x1, P6 ;  /* 0x0000001b340d7211 */ /* 0x000fc400030f0eff */
[----:B------:R-:W-:Y:S02]  /*17e0*/  ISETP.GE.AND P1, PT, R2, UR7, PT ;  /* 0x0000000702007c0c */ /* 0x000fe4000bf26270 */
[----:B------:R-:W-:Y:S01]  /*17f0*/  LOP3.LUT R3, R17, 0x30, RZ, 0xfc, !PT ;  /* 0x0000003011037812 */ /* 0x000fe200078efcff */
[----:B------:R0:W4:Y:S01]  /*1800*/  @!P3 LDG.E.U8 R74, desc[UR8][R12.64] ;  /* 0x000000080c4ab981 */ /* 0x000122000c1e1100 */
[C---:B------:R-:W-:Y:S02]  /*1810*/  IADD3 R2, P6, PT, R36.reuse, R19, RZ ;  /* 0x0000001324027210 */ /* 0x040fe40007fde0ff */
[----:B------:R-:W-:Y:S02]  /*1820*/  ISETP.GE.AND P3, PT, R3, UR7, PT ;  /* 0x0000000703007c0c */ /* 0x000fe4000bf66270 */
[----:B------:R-:W-:Y:S02]  /*1830*/  PRMT R76, RZ, 0x7610, R76 ;  /* 0x00007610ff4c7816 */ /* 0x000fe4000000004c */
[----:B------:R-:W-:-:S02]  /*1840*/  LEA.HI.X.SX32 R3, R36, R27, 0x1, P6 ;  /* 0x0000001b24037211 */ /* 0x000fc400030f0eff */
[C---:B-1----:R-:W-:Y:S02]  /*1850*/  IADD3 R4, P6, PT, R50.reuse, R19, RZ ;  /* 0x0000001332047210 */ /* 0x042fe40007fde0ff */
[C---:B0-----:R-:W-:Y:S01]  /*1860*/  LOP3.LUT R6, R17.reuse, 0x34, RZ, 0xfc, !PT ;  /* 0x0000003411067812 */ /* 0x041fe200078efcff */
[----:B------:R0:W4:Y:S01]  /*1870*/  @!P5 LDG.E.U8 R76, desc[UR8][R2.64] ;  /* 0x00000008024cd981 */ /* 0x000122000c1e1100 */
[----:B------:R-:W-:Y:S02]  /*1880*/  PRMT R45, RZ, 0x7610, R45 ;  /* 0x00007610ff2d7816 */ /* 0x000fe4000000002d */
[----:B------:R-:W-:Y:S02]  /*1890*/  LEA.HI.X.SX32 R5, R50, R27, 0x1, P6 ;  /* 0x0000001b32057211 */ /* 0x000fe400030f0eff */
[----:B------:R-:W-:Y:S02]  /*18a0*/  ISETP.GE.AND P5, PT, R6, UR7, PT ;  /* 0x0000000706007c0c */ /* 0x000fe4000bfa6270 */
[----:B------:R-:W-:Y:S01]  /*18b0*/  IADD3 R6, P6, PT, R48, R19, RZ ;  /* 0x0000001330067210 */ /* 0x000fe20007fde0ff */
[----:B------:R1:W4:Y:S01]  /*18c0*/  @!P2 LDG.E.U8 R45, desc[UR8][R4.64] ;  /* 0x00000008042da981 */ /* 0x000322000c1e1100 */
[----:B------:R-:W-:-:S02]  /*18d0*/  LOP3.LUT R13, R17, 0x38, RZ, 0xfc, !PT ;  /* 0x00000038110d7812 */ /* 0x000fc400078efcff */
[----:B------:R-:W-:Y:S02]  /*18e0*/  PRMT R78, RZ, 0x7610, R78 ;  /* 0x00007610ff4e7816 */ /* 0x000fe4000000004e */
[----:B------:R-:W-:Y:S02]  /*18f0*/  IADD3 R12, P2, PT, R46, R19, RZ ;  /* 0x000000132e0c7210 */ /* 0x000fe40007f5e0ff */
[-C--:B------:R-:W-:Y:S02]  /*1900*/  LEA.HI.X.SX32 R7, R48, R27.reuse, 0x1, P6 ;  /* 0x0000001b30077211 */ /* 0x080fe400030f0eff */
[----:B------:R-:W-:Y:S02]  /*1910*/  ISETP.GE.AND P6, PT, R13, UR7, PT ;  /* 0x000000070d007c0c */ /* 0x000fe4000bfc6270 */
[----:B------:R-:W-:Y:S01]  /*1920*/  PRMT R80, RZ, 0x7610, R80 ;  /* 0x00007610ff507816 */ /* 0x000fe20000000050 */
[----:B------:R1:W5:Y:S01]  /*1930*/  @!P4 LDG.E.U8 R78, desc[UR8][R6.64] ;  /* 0x00000008064ec981 */ /* 0x000362000c1e1100 */
[----:B------:R-:W-:-:S02]  /*1940*/  LEA.HI.X.SX32 R13, R46, R27, 0x1, P2 ;  /* 0x0000001b2e0d7211 */ /* 0x000fc400010f0eff */
[-C--:B------:R-:W-:Y:S02]  /*1950*/  IADD3 R14, P4, PT, R42, R19.reuse, RZ ;  /* 0x000000132a0e7210 */ /* 0x080fe40007f9e0ff */
[----:B0-----:R-:W-:Y:S01]  /*1960*/  LEA.HI R2, R0, 0x3c, RZ, 0x1b ;  /* 0x0000003c00027811 */ /* 0x001fe200078fd8ff */
[----:B------:R0:W5:Y:S01]  /*1970*/  @!P0 LDG.E.U8 R80, desc[UR8][R12.64] ;  /* 0x000000080c508981 */ /* 0x000162000c1e1100 */
[----:B-1----:R-:W-:Y:S02]  /*1980*/  IADD3 R4, P2, PT, R40, R19, RZ ;  /* 0x0000001328047210 */ /* 0x002fe40007f5e0ff */
[----:B------:R-:W-:Y:S02]  /*1990*/  PRMT R47, RZ, 0x7610, R47 ;  /* 0x00007610ff2f7816 */ /* 0x000fe4000000002f */
[----:B------:R-:W-:Y:S02]  /*19a0*/  LEA.HI.X.SX32 R15, R42, R27, 0x1, P4 ;  /* 0x0000001b2a0f7211 */ /* 0x000fe400020f0eff */
[----:B------:R-:W-:-:S02]  /*19b0*/  ISETP.GE.AND P0, PT, R2, UR7, PT ;  /* 0x0000000702007c0c */ /* 0x000fc4000bf06270 */
[----:B------:R-:W-:Y:S01]  /*19c0*/  LEA.HI.X.SX32 R5, R40, R27, 0x1, P2 ;  /* 0x0000001b28057211 */ /* 0x000fe200010f0eff */
[----:B------:R-:W5:Y:S01]  /*19d0*/  @!P3 LDG.E.U8 R47, desc[UR8][R14.64] ;  /* 0x000000080e2fb981 */ /* 0x000f62000c1e1100 */
[-C--:B------:R-:W-:Y:S02]  /*19e0*/  IADD3 R2, P2, PT, R38, R19.reuse, RZ ;  /* 0x0000001326027210 */ /* 0x080fe40007f5e0ff */
[----:B------:R-:W-:Y:S02]  /*19f0*/  IADD3 R6, P3, PT, R44, R19, RZ ;  /* 0x000000132c067210 */ /* 0x000fe40007f7e0ff */
[----:B------:R-:W-:Y:S02]  /*1a00*/  LEA.HI.X.SX32 R3, R38, R27, 0x1, P2 ;  /* 0x0000001b26037211 */ /* 0x000fe400010f0eff */
[----:B0-----:R-:W-:Y:S02]  /*1a10*/  IADD3 R12, P2, PT, R34, R19, RZ ;  /* 0x00000013220c7210 */ /* 0x001fe40007f5e0ff */
[----:B------:R-:W-:-:S02]  /*1a20*/  PRMT R82, RZ, 0x7610, R82 ;  /* 0x00007610ff527816 */ /* 0x000fc40000000052 */
[----:B------:R-:W-:Y:S02]  /*1a30*/  PRMT R86, RZ, 0x7610, R86 ;  /* 0x00007610ff567816 */ /* 0x000fe40000000056 */
[----:B------:R-:W-:Y:S02]  /*1a40*/  PRMT R84, RZ, 0x7610, R84 ;  /* 0x00007610ff547816 */ /* 0x000fe40000000054 */
[----:B------:R-:W-:Y:S01]  /*1a50*/  PRMT R88, RZ, 0x7610, R88 ;  /* 0x00007610ff587816 */ /* 0x000fe20000000058 */
[----:B------:R0:W5:Y:S01]  /*1a60*/  @!P5 LDG.E.U8 R82, desc[UR8][R4.64] ;  /* 0x000000080452d981 */ /* 0x000162000c1e1100 */
[-C--:B------:R-:W-:Y:S02]  /*1a70*/  LEA.HI.X.SX32 R7, R44, R27.reuse, 0x1, P3 ;  /* 0x0000001b2c077211 */ /* 0x080fe400018f0eff */
[----:B------:R-:W-:Y:S01]  /*1a80*/  LEA.HI.X.SX32 R13, R34, R27, 0x1, P2 ;  /* 0x0000001b220d7211 */ /* 0x000fe200010f0eff */
[----:B------:R-:W5:Y:S04]  /*1a90*/  @!P6 LDG.E.U8 R86, desc[UR8][R2.64] ;  /* 0x000000080256e981 */ /* 0x000f68000c1e1100 */
[----:B------:R-:W5:Y:S04]  /*1aa0*/  @!P1 LDG.E.U8 R84, desc[UR8][R6.64] ;  /* 0x0000000806549981 */ /* 0x000f68000c1e1100 */
[----:B------:R1:W5:Y:S01]  /*1ab0*/  @!P0 LDG.E.U8 R88, desc[UR8][R12.64] ;  /* 0x000000080c588981 */ /* 0x000362000c1e1100 */
[----:B------:R-:W-:Y:S01]  /*1ac0*/  BAR.SYNC.DEFER_BLOCKING 0x0 ;  /* 0x0000000000007b1d */ /* 0x000fe20000010000 */
[----:B0-----:R-:W-:-:S04]  /*1ad0*/  LOP3.LUT R4, R0, 0x3f, RZ, 0xc0, !PT ;  /* 0x0000003f00047812 */ /* 0x001fc800078ec0ff */
[----:B------:R-:W-:Y:S02]  /*1ae0*/  ISETP.GE.AND P0, PT, R4, UR7, PT ;  /* 0x0000000704007c0c */ /* 0x000fe4000bf06270 */
[C---:B-1----:R-:W-:Y:S02]  /*1af0*/  IADD3 R12, P1, PT, R33.reuse, UR20, RZ ;  /* 0x00000014210c7c10 */ /* 0x042fe4000ff3e0ff */
[----:B------:R-:W-:Y:S02]  /*1b00*/  IADD3 R14, P2, PT, R33, UR18, RZ ;  /* 0x00000012210e7c10 */ /* 0x000fe4000ff5e0ff */
[----:B------:R-:W-:Y:S02]  /*1b10*/  PRMT R57, RZ, 0x7610, R57 ;  /* 0x00007610ff397816 */ /* 0x000fe40000000039 */
[C---:B------:R-:W-:Y:S02]  /*1b20*/  IADD3.X R13, PT, PT, R20.reuse, UR21, RZ, P1, !PT ;  /* 0x00000015140d7c10 */ /* 0x040fe40008ffe4ff */
[----:B------:R-:W-:-:S02]  /*1b30*/  IADD3.X R15, PT, PT, R20, UR19, RZ, P2, !PT ;  /* 0x00000013140f7c10 */ /* 0x000fc400097fe4ff */
[C---:B------:R-:W-:Y:S02]  /*1b40*/  IADD3 R6, P3, PT, R33.reuse, R26, RZ ;  /* 0x0000001a21067210 */ /* 0x040fe40007f7e0ff */
[C---:B------:R-:W-:Y:S02]  /*1b50*/  IADD3 R4, P2, PT, R33.reuse, R28, RZ ;  /* 0x0000001c21047210 */ /* 0x040fe40007f5e0ff */
[----:B------:R-:W-:Y:S01]  /*1b60*/  IADD3 R2, P1, PT, R33, UR16, RZ ;  /* 0x0000001021027c10 */ /* 0x000fe2000ff3e0ff */
[C---:B------:R-:W-:Y:S01]  /*1b70*/  IMAD.X R7, R20.reuse, 0x1, R29, P3 ;  /* 0x0000000114077824 */ /* 0x040fe200018e061d */
[----:B------:R-:W-:Y:S01]  /*1b80*/  PRMT R69, RZ, 0x7610, R69 ;  /* 0x00007610ff457816 */ /* 0x000fe20000000045 */
[C---:B------:R-:W-:Y:S01]  /*1b90*/  IMAD.X R5, R20.reuse, 0x1, R31, P2 ;  /* 0x0000000114057824 */ /* 0x040fe200010e061f */
[----:B------:R-:W-:Y:S02]  /*1ba0*/  IADD3.X R3, PT, PT, R20, UR17, RZ, P1, !PT ;  /* 0x0000001114037c10 */ /* 0x000fe40008ffe4ff */
[----:B------:R-:W-:-:S02]  /*1bb0*/  PRMT R71, RZ, 0x7610, R71 ;  /* 0x00007610ff477816 */ /* 0x000fc40000000047 */
[----:B------:R-:W-:Y:S02]  /*1bc0*/  PRMT R92, RZ, 0x7610, R92 ;  /* 0x00007610ff5c7816 */ /* 0x000fe4000000005c */
[----:B------:R-:W-:Y:S02]  /*1bd0*/  PRMT R77, RZ, 0x7610, R77 ;  /* 0x00007610ff4d7816 */ /* 0x000fe4000000004d */
[----:B------:R-:W-:Y:S02]  /*1be0*/  PRMT R79, RZ, 0x7610, R79 ;  /* 0x00007610ff4f7816 */ /* 0x000fe4000000004f */
[----:B------:R-:W-:Y:S01]  /*1bf0*/  PRMT R81, RZ, 0x7610, R81 ;  /* 0x00007610ff517816 */ /* 0x000fe20000000051 */
[----:B--2---:R-:W-:Y:S04]  /*1c00*/  STS.U8 [R32+UR5], R41 ;  /* 0x0000002920007988 */ /* 0x004fe80008000005 */
[----:B---3--:R-:W-:Y:S04]  /*1c10*/  STS.U8 [R32+UR5+0x200], R43 ;  /* 0x0002002b20007988 */ /* 0x008fe80008000005 */
[----:B----4-:R-:W-:Y:S04]  /*1c20*/  STS.U8 [R32+UR5+0x400], R45 ;  /* 0x0004002d20007988 */ /* 0x010fe80008000005 */
[----:B-----5:R-:W-:Y:S04]  /*1c30*/  STS.U8 [R32+UR5+0x600], R47 ;  /* 0x0006002f20007988 */ /* 0x020fe80008000005 */
[----:B------:R-:W-:Y:S04]  /*1c40*/  STS.U8 [R35+UR5+0x80], R66 ;  /* 0x0000804223007988 */ /* 0x000fe80008000005 */
[----:B------:R-:W-:Y:S04]  /*1c50*/  STS.U8 [R35+UR5+0x280], R72 ;  /* 0x0002804823007988 */ /* 0x000fe80008000005 */
[----:B------:R-:W-:Y:S04]  /*1c60*/  STS.U8 [R35+UR5+0x480], R78 ;  /* 0x0004804e23007988 */ /* 0x000fe80008000005 */
[----:B------:R0:W-:Y:S04]  /*1c70*/  STS.U8 [R35+UR5+0x680], R82 ;  /* 0x0006805223007988 */ /* 0x0001e80008000005 */
[----:B------:R-:W-:Y:S04]  /*1c80*/  STS.U8 [R37+UR5+0x100], R68 ;  /* 0x0001004425007988 */ /* 0x000fe80008000005 */
[----:B------:R-:W-:Y:S04]  /*1c90*/  STS.U8 [R37+UR5+0x300], R74 ;  /* 0x0003004a25007988 */ /* 0x000fe80008000005 */
[----:B------:R-:W-:Y:S04]  /*1ca0*/  STS.U8 [R37+UR5+0x500], R80 ;  /* 0x0005005025007988 */ /* 0x000fe80008000005 */
[----:B------:R-:W-:Y:S04]  /*1cb0*/  STS.U8 [R37+UR5+0x700], R86 ;  /* 0x0007005625007988 */ /* 0x000fe80008000005 */
[----:B------:R-:W-:Y:S04]  /*1cc0*/  STS.U8 [R39+UR5+0x180], R70 ;  /* 0x0001804627007988 */ /* 0x000fe80008000005 */
[----:B------:R-:W-:Y:S04]  /*1cd0*/  STS.U8 [R39+UR5+0x380], R76 ;  /* 0x0003804c27007988 */ /* 0x000fe80008000005 */
[----:B------:R-:W-:Y:S04]  /*1ce0*/  STS.U8 [R39+UR5+0x580], R84 ;  /* 0x0005805427007988 */ /* 0x000fe80008000005 */
[----:B------:R-:W-:Y:S01]  /*1cf0*/  STS.U8 [R39+UR5+0x780], R88 ;  /* 0x0007805827007988 */ /* 0x000fe20008000005 */
[----:B------:R-:W-:Y:S01]  /*1d00*/  BAR.SYNC.DEFER_BLOCKING 0x0 ;  /* 0x0000000000007b1d */ /* 0x000fe20000010000 */
[----:B0-----:R-:W-:-:S02]  /*1d10*/  PRMT R82, RZ, 0x7610, R82 ;  /* 0x00007610ff527816 */ /* 0x001fc40000000052 */
[----:B------:R-:W-:-:S04]  /*1d20*/  IADD3 R66, P1, PT, R33, UR22, RZ ;  /* 0x0000001621427c10 */ /* 0x000fc8000ff3e0ff */
[----:B------:R-:W-:Y:S01]  /*1d30*/  IADD3.X R67, PT, PT, R20, UR23, RZ, P1, !PT ;  /* 0x0000001714437c10 */ /* 0x000fe20008ffe4ff */
[----:B------:R0:W2:Y:S04]  /*1d40*/  @!P0 LDG.E.U8 R57, desc[UR8][R12.64] ;  /* 0x000000080c398981 */ /* 0x0000a8000c1e1100 */
[----:B------:R1:W3:Y:S04]  /*1d50*/  @!P0 LDG.E.U8 R82, desc[UR8][R14.64] ;  /* 0x000000080e528981 */ /* 0x0002e8000c1e1100 */
[----:B------:R4:W5:Y:S01]  /*1d60*/  @!P0 LDG.E.U8 R69, desc[UR8][R2.64] ;  /* 0x0000000802458981 */ /* 0x000962000c1e1100 */
[----:B0-----:R-:W-:-:S03]  /*1d70*/  IADD3 R12, P3, PT, R33, UR12, RZ ;  /* 0x0000000c210c7c10 */ /* 0x001fc6000ff7e0ff */
[----:B------:R-:W2:Y:S01]  /*1d80*/  @!P0 LDG.E.U8 R71, desc[UR8][R6.64] ;  /* 0x0000000806478981 */ /* 0x000ea2000c1e1100 */
[----:B-1----:R-:W-:Y:S02]  /*1d90*/  IADD3 R14, P2, PT, R33, UR14, RZ ;  /* 0x0000000e210e7c10 */ /* 0x002fe4000ff5e0ff */
[C---:B------:R-:W-:Y:S01]  /*1da0*/  IADD3.X R13, PT, PT, R20.reuse, UR13, RZ, P3, !PT ;  /* 0x0000000d140d7c10 */ /* 0x040fe20009ffe4ff */
[----:B------:R-:W3:Y:S01]  /*1db0*/  @!P0 LDG.E.U8 R92, desc[UR8][R4.64] ;  /* 0x00000008045c8981 */ /* 0x000ee2000c1e1100 */
[----:B------:R-:W-:-:S03]  /*1dc0*/  IADD3.X R15, PT, PT, R20, UR15, RZ, P2, !PT ;  /* 0x0000000f140f7c10 */ /* 0x000fc600097fe4ff */
[----:B------:R-:W3:Y:S04]  /*1dd0*/  @!P0 LDG.E.U8 R77, desc[UR8][R12.64] ;  /* 0x000000080c4d8981 */ /* 0x000ee8000c1e1100 */
[----:B------:R-:W3:Y:S04]  /*1de0*/  @!P0 LDG.E.U8 R79, desc[UR8][R14.64] ;  /* 0x000000080e4f8981 */ /* 0x000ee8000c1e1100 */
[----:B------:R0:W3:Y:S04]  /*1df0*/  @!P0 LDG.E.U8 R81, desc[UR8][R66.64] ;  /* 0x0000000842518981 */ /* 0x0000e8000c1e1100 */
[----:B----4-:R-:W-:Y:S04]  /*1e00*/  LDS.U8 R2, [R23+UR5] ;  /* 0x0000000517027984 */ /* 0x010fe80008000000 */
[----:B------:R-:W1:Y:S04]  /*1e10*/  LDS.U8 R3, [R23+UR5+0x20] ;  /* 0x0000200517037984 */ /* 0x000e680008000000 */
[----:B------:R-:W-:Y:S04]  /*1e20*/  LDS.U8 R59, [R23+UR5+0x40] ;  /* 0x00004005173b7984 */ /* 0x000fe80008000000 */
[----:B------:R-:W-:Y:S04]  /*1e30*/  LDS.U8 R84, [R23+UR5+0x60] ;  /* 0x0000600517547984 */ /* 0x000fe80008000000 */
[----:B------:R-:W-:Y:S04]  /*1e40*/  LDS.U8 R73, [R23+UR5+0x200] ;  /* 0x0002000517497984 */ /* 0x000fe80008000000 */
[----:B------:R-:W4:Y:S04]  /*1e50*/  LDS.U8 R75, [R23+UR5+0x220] ;  /* 0x00022005174b7984 */ /* 0x000f280008000000 */
[----:B------:R-:W-:Y:S04]  /*1e60*/  LDS.U8 R61, [R23+UR5+0x240] ;  /* 0x00024005173d7984 */ /* 0x000fe80008000000 */
        /* <DEDUP_REMOVED lines=8> */
[----:B0-----:R-:W-:Y:S04]  /*1ef0*/  LDS.U8 R66, [R23+UR5+0x660] ;  /* 0x0006600517427984 */ /* 0x001fe80008000000 */
[----:B------:R-:W-:Y:S04]  /*1f00*/  LDS.U8 R12, [R30+UR5] ;  /* 0x000000051e0c7984 */ /* 0x000fe80008000000 */
[----:B------:R-:W0:Y:S04]  /*1f10*/  LDS.U8 R13, [R30+UR5+0x20] ;  /* 0x000020051e0d7984 */ /* 0x000e280008000000 */
[----:B------:R-:W-:Y:S04]  /*1f20*/  LDS.U8 R63, [R30+UR5+0x40] ;  /* 0x000040051e3f7984 */ /* 0x000fe80008000000 */
[----:B------:R-:W-:Y:S04]  /*1f30*/  LDS.U8 R88, [R30+UR5+0x60] ;  /* 0x000060051e587984 */ /* 0x000fe80008000000 */
[----:B------:R-:W-:Y:S04]  /*1f40*/  LDS.U8 R14, [R30+UR5+0x200] ;  /* 0x000200051e0e7984 */ /* 0x000fe80008000000 */
[----:B------:R-:W0:Y:S04]  /*1f50*/  LDS.U8 R15, [R30+UR5+0x220] ;  /* 0x000220051e0f7984 */ /* 0x000e280008000000 */
        /* <DEDUP_REMOVED lines=9> */
[----:B------:R-:W-:Y:S01]  /*1ff0*/  LDS.U8 R70, [R30+UR5+0x660] ;  /* 0x000660051e467984 */ /* 0x000fe20008000000 */
[----:B------:R-:W-:Y:S01]  /*2000*/  BAR.SYNC.DEFER_BLOCKING 0x0 ;  /* 0x0000000000007b1d */ /* 0x000fe20000010000 */
[----:B-1----:R-:W-:-:S02]  /*2010*/  IMAD R2, R3, 0x100, R2 ;  /* 0x0000010003027824 */ /* 0x002fc400078e0202 */
[----:B----4-:R-:W-:Y:S02]  /*2020*/  IMAD R73, R75, 0x100, R73 ;  /* 0x000001004b497824 */ /* 0x010fe400078e0249 */
[----:B0-----:R-:W-:Y:S02]  /*2030*/  IMAD R13, R13, 0x100, R12 ;  /* 0x000001000d0d7824 */ /* 0x001fe400078e020c */
[----:B------:R-:W-:Y:S01]  /*2040*/  IMAD R15, R15, 0x100, R14 ;  /* 0x000001000f0f7824 */ /* 0x000fe200078e020e */
[----:B------:R-:W-:Y:S02]  /*2050*/  F2FP.F16.E4M3.UNPACK_B R12, R2 ;  /* 0x00000002ff0c723e */ /* 0x000fe400020006ff */
[----:B------:R-:W-:Y:S02]  /*2060*/  F2FP.F16.E4M3.UNPACK_B R14, R73 ;  /* 0x00000049ff0e723e */ /* 0x000fe400020006ff */
[----:B------:R-:W-:Y:S02]  /*2070*/  F2FP.F16.E4M3.UNPACK_B R13, R13 ;  /* 0x0000000dff0d723e */ /* 0x000fe400020006ff */
[----:B------:R-:W-:Y:S01]  /*2080*/  F2FP.F16.E4M3.UNPACK_B R15, R15 ;  /* 0x0000000fff0f723e */ /* 0x000fe200020006ff */
[----:B------:R-:W-:Y:S01]  /*2090*/  IMAD R41, R66, 0x100, R41 ;  /* 0x0000010042297824 */ /* 0x000fe200078e0229 */
[----:B------:R-:W-:-:S02]  /*20a0*/  UIADD3 UR22, UP0, UPT, UR4, UR22, URZ ;  /* 0x0000001604167290 */ /* 0x000fc4000ff1e0ff */
[----:B------:R-:W-:Y:S01]  /*20b0*/  UIADD3 UR6, UPT, UPT, UR6, -0x1, URZ ;  /* 0xffffffff06067890 */ /* 0x000fe2000fffe0ff */
[----:B-----5:R-:W-:Y:S04]  /*20c0*/  STS.U8 [R32+UR5+0x200], R69 ;  /* 0x0002004520007988 */ /* 0x020fe80008000005 */
[----:B--2---:R-:W-:Y:S04]  /*20d0*/  STS.U8 [R32+UR5], R71 ;  /* 0x0000004720007988 */ /* 0x004fe80008000005 */
[----:B---3--:R-:W-:Y:S04]  /*20e0*/  STS.U8 [R37+UR5+0x280], R82 ;  /* 0x0002805225007988 */ /* 0x008fe80008000005 */
[----:B------:R-:W-:Y:S04]  /*20f0*/  STS.U8 [R37+UR5+0x80], R92 ;  /* 0x0000805c25007988 */ /* 0x000fe80008000005 */
[----:B------:R-:W-:Y:S04]  /*2100*/  STS.U8 [R22+UR5+0x100], R77 ;  /* 0x0001004d16007988 */ /* 0x000fe80008000005 */
[----:B------:R-:W-:Y:S04]  /*2110*/  STS.U8 [R22+UR5+0x300], R57 ;  /* 0x0003003916007988 */ /* 0x000fe80008000005 */
[----:B------:R-:W-:Y:S04]  /*2120*/  STS.U8 [R21+UR5+0x180], R79 ;  /* 0x0001804f15007988 */ /* 0x000fe80008000005 */
[----:B------:R-:W-:Y:S01]  /*2130*/  STS.U8 [R21+UR5+0x380], R81 ;  /* 0x0003805115007988 */ /* 0x000fe20008000005 */
[----:B------:R-:W-:Y:S06]  /*2140*/  BAR.SYNC.DEFER_BLOCKING 0x0 ;  /* 0x0000000000007b1d */ /* 0x000fec0000010000 */
[----:B------:R-:W0:Y:S02]  /*2150*/  LDSM.16.M88.4 R4, [R25] ;  /* 0x000000001904783b */ /* 0x000e240000000200 */
[----:B0-----:R-:W-:-:S02]  /*2160*/  F2FP.F16.E4M3.UNPACK_B R2, R4 ;  /* 0x00000004ff02723e */ /* 0x001fc400020006ff */
[----:B------:R-:W-:-:S07]  /*2170*/  F2FP.F16.E4M3.UNPACK_B R3, R5 ;  /* 0x00000005ff03723e */ /* 0x000fce00020006ff */
[----:B------:R-:W-:Y:S01]  /*2180*/  HMMA.16816.F32 R12, R12, R2, R8 ;  /* 0x000000020c0c723c */ /* 0x000fe20000001808 */
[----:B------:R-:W-:Y:S02]  /*2190*/  IMAD R8, R84, 0x100, R59 ;  /* 0x0000010054087824 */ /* 0x000fe400078e023b */
[----:B------:R-:W-:Y:S02]  /*21a0*/  IMAD R10, R86, 0x100, R61 ;  /* 0x00000100560a7824 */ /* 0x000fe400078e023d */
[----:B------:R-:W-:Y:S02]  /*21b0*/  IMAD R9, R88, 0x100, R63 ;  /* 0x0000010058097824 */ /* 0x000fe400078e023f */
[----:B------:R-:W-:Y:S01]  /*21c0*/  IMAD R11, R90, 0x100, R65 ;  /* 0x000001005a0b7824 */ /* 0x000fe200078e0241 */
[----:B------:R-:W-:Y:S02]  /*21d0*/  F2FP.F16.E4M3.UNPACK_B R8, R8 ;  /* 0x00000008ff08723e */ /* 0x000fe400020006ff */
[----:B------:R-:W-:-:S02]  /*21e0*/  F2FP.F16.E4M3.UNPACK_B R10, R10 ;  /* 0x0000000aff0a723e */ /* 0x000fc400020006ff */
[----:B------:R-:W-:Y:S02]  /*21f0*/  F2FP.F16.E4M3.UNPACK_B R9, R9 ;  /* 0x00000009ff09723e */ /* 0x000fe400020006ff */
[----:B------:R-:W-:Y:S02]  /*2200*/  F2FP.F16.E4M3.UNPACK_B R11, R11 ;  /* 0x0000000bff0b723e */ /* 0x000fe400020006ff */
[----:B------:R-:W-:Y:S02]  /*2210*/  F2FP.F16.E4M3.UNPACK_B R4, R4.H1 ;  /* 0x00000004ff04723e */ /* 0x000fe400030006ff */
[----:B------:R-:W-:-:S07]  /*2220*/  F2FP.F16.E4M3.UNPACK_B R5, R5.H1 ;  /* 0x00000005ff05723e */ /* 0x000fce00030006ff */
        /* <DEDUP_REMOVED lines=9> */
[----:B------:R-:W-:Y:S02]  /*22c0*/  F2FP.F16.E4M3.UNPACK_B R2, R6 ;  /* 0x00000006ff02723e */ /* 0x000fe400020006ff */
[----:B------:R-:W-:-:S07]  /*22d0*/  F2FP.F16.E4M3.UNPACK_B R3, R7 ;  /* 0x00000007ff03723e */ /* 0x000fce00020006ff */
[----:B------:R-:W-:Y:S01]  /*22e0*/  HMMA.16816.F32 R8, R12, R2, R8 ;  /* 0x000000020c08723c */ /* 0x000fe20000001808 */
[----:B------:R-:W-:Y:S02]  /*22f0*/  IMAD R4, R72, 0x100, R47 ;  /* 0x0000010048047824 */ /* 0x000fe400078e022f */
[----:B------:R-:W-:Y:S02]  /*2300*/  IMAD R5, R68, 0x100, R43 ;  /* 0x0000010044057824 */ /* 0x000fe400078e022b */
[----:B------:R-:W-:Y:S01]  /*2310*/  IMAD R45, R70, 0x100, R45 ;  /* 0x00000100462d7824 */ /* 0x000fe200078e022d */
[----:B------:R-:W-:Y:S02]  /*2320*/  F2FP.F16.E4M3.UNPACK_B R2, R6.H1 ;  /* 0x00000006ff02723e */ /* 0x000fe400030006ff */
[----:B------:R-:W-:Y:S01]  /*2330*/  F2FP.F16.E4M3.UNPACK_B R3, R7.H1 ;  /* 0x00000007ff03723e */ /* 0x000fe200030006ff */
[----:B------:R-:W-:Y:S01]  /*2340*/  UIADD3.X UR23, UPT, UPT, UR11, UR23, URZ, UP0, !UPT ;  /* 0x000000170b177290 */ /* 0x000fe200087fe4ff */
[----:B------:R-:W-:-:S02]  /*2350*/  F2FP.F16.E4M3.UNPACK_B R4, R4 ;  /* 0x00000004ff04723e */ /* 0x000fc400020006ff */
[----:B------:R-:W-:Y:S02]  /*2360*/  F2FP.F16.E4M3.UNPACK_B R6, R41 ;  /* 0x00000029ff06723e */ /* 0x000fe400020006ff */
[----:B------:R-:W-:Y:S02]  /*2370*/  F2FP.F16.E4M3.UNPACK_B R5, R5 ;  /* 0x00000005ff05723e */ /* 0x000fe400020006ff */
[----:B------:R-:W-:Y:S01]  /*2380*/  F2FP.F16.E4M3.UNPACK_B R7, R45 ;  /* 0x0000002dff07723e */ /* 0x000fe200020006ff */
[----:B------:R-:W-:Y:S01]  /*2390*/  UISETP.NE.U32.AND UP0, UPT, UR6, URZ, UPT ;  /* 0x000000ff0600728c */ /* 0x000fe2000bf05070 */
[----:B------:R-:W-:Y:S02]  /*23a0*/  IADD3 R19, P2, PT, R19, UR10, RZ ;  /* 0x0000000a13137c10 */ /* 0x000fe4000ff5e0ff */
[----:B------:R-:W-:-:S03]  /*23b0*/  IADD3 R28, P0, PT, R28, UR4, RZ ;  /* 0x000000041c1c7c10 */ /* 0x000fc6000ff1e0ff */
[----:B------:R-:W-:Y:S01]  /*23c0*/  HMMA.16816.F32 R8, R4, R2, R8 ;  /* 0x000000020408723c */ /* 0x000fe20000001808 */
[----:B------:R-:W-:Y:S01]  /*23d0*/  IMAD.U32 R2, RZ, RZ, UR10 ;  /* 0x0000000aff027e24 */ /* 0x000fe2000f8e00ff */
[----:B------:R-:W-:Y:S01]  /*23e0*/  IADD3 R26, P1, PT, R26, UR4, RZ ;  /* 0x000000041a1a7c10 */ /* 0x000fe2000ff3e0ff */
[----:B------:R-:W-:Y:S01]  /*23f0*/  UIADD3 UR20, UP1, UPT, UR4, UR20, URZ ;  /* 0x0000001404147290 */ /* 0x000fe2000ff3e0ff */
[----:B------:R-:W-:Y:S01]  /*2400*/  IADD3.X R31, PT, PT, R31, UR11, RZ, P0, !PT ;  /* 0x0000000b1f1f7c10 */ /* 0x000fe200087fe4ff */
[----:B------:R-:W-:Y:S01]  /*2410*/  UIADD3 UR18, UP2, UPT, UR4, UR18, URZ ;  /* 0x0000001204127290 */ /* 0x000fe2000ff5e0ff */
[----:B------:R-:W-:Y:S01]  /*2420*/  LEA.HI.X.SX32 R27, R2, R27, 0x1, P2 ;  /* 0x0000001b021b7211 */ /* 0x000fe200010f0eff */
[----:B------:R-:W-:Y:S01]  /*2430*/  UIADD3 UR16, UP3, UPT, UR4, UR16, URZ ;  /* 0x0000001004107290 */ /* 0x000fe2000ff7e0ff */
[----:B------:R-:W-:Y:S01]  /*2440*/  IADD3.X R29, PT, PT, R29, UR11, RZ, P1, !PT ;  /* 0x0000000b1d1d7c10 */ /* 0x000fe20008ffe4ff */
[----:B------:R-:W-:Y:S02]  /*2450*/  UIADD3 UR14, UP4, UPT, UR4, UR14, URZ ;  /* 0x0000000e040e7290 */ /* 0x000fe4000ff9e0ff */
[----:B------:R-:W-:-:S02]  /*2460*/  UIADD3 UR12, UP5, UPT, UR4, UR12, URZ ;  /* 0x0000000c040c7290 */ /* 0x000fc4000ffbe0ff */
[----:B------:R-:W-:Y:S02]  /*2470*/  UIADD3.X UR21, UPT, UPT, UR11, UR21, URZ, UP1, !UPT ;  /* 0x000000150b157290 */ /* 0x000fe40008ffe4ff */
[----:B------:R-:W-:Y:S02]  /*2480*/  UIADD3.X UR19, UPT, UPT, UR11, UR19, URZ, UP2, !UPT ;  /* 0x000000130b137290 */ /* 0x000fe400097fe4ff */
[----:B------:R-:W-:Y:S02]  /*2490*/  UIADD3.X UR17, UPT, UPT, UR11, UR17, URZ, UP3, !UPT ;  /* 0x000000110b117290 */ /* 0x000fe40009ffe4ff */
[----:B------:R-:W-:Y:S02]  /*24a0*/  UIADD3.X UR15, UPT, UPT, UR11, UR15, URZ, UP4, !UPT ;  /* 0x0000000f0b0f7290 */ /* 0x000fe4000a7fe4ff */
[----:B------:R-:W-:Y:S02]  /*24b0*/  UIADD3.X UR13, UPT, UPT, UR11, UR13, URZ, UP5, !UPT ;  /* 0x0000000d0b0d7290 */ /* 0x000fe4000affe4ff */
[----:B------:R-:W-:Y:S01]  /*24c0*/  UIADD3 UR7, UPT, UPT, UR7, -0x40, URZ ;  /* 0xffffffc007077890 */ /* 0x000fe2000fffe0ff */
[----:B------:R-:W-:Y:S11]  /*24d0*/  BRA.U UP0, `(.L_x_1) ;  /* 0xffffffed00fc7547 */ /* 0x000ff6000b83ffff */
.L_x_0:
[----:B------:R-:W0:Y:S01]  /*24e0*/  S2R R4, SR_TID.X ;  /* 0x0000000000047919 */ /* 0x000e220000002100 */
[----:B------:R-:W-:Y:S01]  /*24f0*/  IMAD.SHL.U32 R2, R0, 0x20, RZ ;  /* 0x0000002000027824 */ /* 0x000fe200078e00ff */
[----:B------:R-:W-:Y:S01]  /*2500*/  LOP3.LUT R18, R18, 0x180, RZ, 0xc0, !PT ;  /* 0x0000018012127812 */ /* 0x000fe200078ec0ff */
[----:B------:R-:W1:Y:S01]  /*2510*/  LDCU.128 UR12, c[0x0][0x390] ;  /* 0x00007200ff0c77ac */ /* 0x000e620008000c00 */
[----:B------:R-:W-:Y:S02]  /*2520*/  F2FP.SATFINITE.E4M3.F32.PACK_AB_MERGE_C R8, R9, R8, RZ ;  /* 0x000000080908723e */ /* 0x000fe400048070ff */
[----:B------:R-:W-:Y:S01]  /*2530*/  LOP3.LUT R3, R2, 0x60, RZ, 0xc0, !PT ;  /* 0x0000006002037812 */ /* 0x000fe200078ec0ff */
[----:B------:R-:W2:Y:S01]  /*2540*/  LDCU UR4, c[0x0][0x3b4] ;  /* 0x00007680ff0477ac */ /* 0x000ea20008000800 */
[----:B------:R-:W-:Y:S02]  /*2550*/  F2FP.SATFINITE.E4M3.F32.PACK_AB_MERGE_C R10, R11, R10, RZ ;  /* 0x0000000a0b0a723e */ /* 0x000fe400048070ff */
[----:B------:R-:W-:Y:S01]  /*2560*/  LOP3.LUT R3, R3, 0x1c, R0, 0xf8, !PT ;  /* 0x0000001c03037812 */ /* 0x000fe200078ef800 */
[----:B------:R-:W3:Y:S01]  /*2570*/  LDCU UR6, c[0x0][0x3b8] ;  /* 0x00007700ff0677ac */ /* 0x000ee20008000800 */
[----:B0-----:R-:W-:-:S02]  /*2580*/  LOP3.LUT R5, R4, 0x40, RZ, 0xc0, !PT ;  /* 0x0000004004057812 */ /* 0x001fc400078ec0ff */
[----:B------:R-:W-:Y:S01]  /*2590*/  LOP3.LUT R7, R4, 0x1f, RZ, 0xc0, !PT ;  /* 0x0000001f04077812 */ /* 0x000fe200078ec0ff */
[----:B------:R-:W-:Y:S01]  /*25a0*/  BAR.SYNC.DEFER_BLOCKING 0x0 ;  /* 0x0000000000007b1d */ /* 0x000fe20000010000 */
[----:B------:R-:W-:Y:S02]  /*25b0*/  ISETP.NE.U32.AND P0, PT, R5, RZ, PT ;  /* 0x000000ff0500720c */ /* 0x000fe40003f05070 */
[----:B------:R-:W-:Y:S01]  /*25c0*/  SHF.R.U32.HI R4, RZ, 0x5, R0 ;  /* 0x00000005ff047819 */ /* 0x000fe20000011600 */
[----:B------:R-:W-:Y:S01]  /*25d0*/  IMAD R18, R7, 0x4, R18 ;  /* 0x0000000407127824 */ /* 0x000fe200078e0212 */
[----:B------:R-:W-:Y:S02]  /*25e0*/  SEL R2, RZ, 0x140, !P0 ;  /* 0x00000140ff027807 */ /* 0x000fe40004000000 */
[----:B------:R-:W-:Y:S02]  /*25f0*/  LOP3.LUT R0, R0, 0x20, RZ, 0xc0, !PT ;  /* 0x0000002000007812 */ /* 0x000fe400078ec0ff */
[----:B------:R-:W-:-:S02]  /*2600*/  LOP3.LUT R3, R3, R2, RZ, 0x3c, !PT ;  /* 0x0000000203037212 */ /* 0x000fc400078e3cff */
[----:B------:R-:W-:Y:S02]  /*2610*/  SGXT.U32 R2, R4, 0x1 ;  /* 0x000000010402781a */ /* 0x000fe40000000000 */
[----:B------:R-:W-:Y:S02]  /*2620*/  SHF.R.U32.HI R5, RZ, 0x1, R5 ;  /* 0x00000001ff057819 */ /* 0x000fe40000011605 */
[----:B------:R-:W-:Y:S02]  /*2630*/  LEA.HI R3, R0, R3, RZ, 0x1c ;  /* 0x0000000300037211 */ /* 0x000fe400078fe0ff */
[----:B------:R-:W-:Y:S02]  /*2640*/  LOP3.LUT R18, R2, R18, R5, 0xf6, !PT ;  /* 0x0000001202127212 */ /* 0x000fe400078ef605 */
[----:B------:R-:W-:Y:S02]  /*2650*/  LOP3.LUT R5, R3, 0x20, RZ, 0x3c, !PT ;  /* 0x0000002003057812 */ /* 0x000fe400078e3cff */
[----:B------:R-:W-:-:S02]  /*2660*/  LOP3.LUT R9, R18, 0x40, RZ, 0x3c, !PT ;  /* 0x0000004012097812 */ /* 0x000fc400078e3cff */
[C---:B-1----:R-:W-:Y:S01]  /*2670*/  ISETP.GE.AND P0, PT, R16.reuse, UR14, PT ;  /* 0x0000000e10007c0c */ /* 0x042fe2000bf06270 */
[----:B------:R0:W-:Y:S01]  /*2680*/  STS.U16 [R3+UR5], R8 ;  /* 0x0000000803007988 */ /* 0x0001e20008000405 */
[----:B--2---:R-:W-:Y:S01]  /*2690*/  IMAD R16, R16, UR4, RZ ;  /* 0x0000000410107c24 */ /* 0x004fe2000f8e02ff */
[C---:B------:R-:W-:Y:S02]  /*26a0*/  LOP3.LUT R0, R24.reuse, 0xc, R17, 0xfe, !PT ;  /* 0x0000000c18007812 */ /* 0x040fe400078efe11 */
[----:B------:R3:W-:Y:S01]  /*26b0*/  STS.U16 [R5+UR5+0x80], R10 ;  /* 0x0000800a05007988 */ /* 0x0007e20008000405 */
[----:B------:R-:W-:Y:S01]  /*26c0*/  LOP3.LUT R2, R24, R17, RZ, 0xfc, !PT ;  /* 0x0000001118027212 */ /* 0x000fe200078efcff */
[----:B------:R-:W-:Y:S03]  /*26d0*/  BAR.SYNC.DEFER_BLOCKING 0x0 ;  /* 0x0000000000007b1d */ /* 0x000fe60000010000 */
[----:B------:R-:W-:-:S02]  /*26e0*/  ISETP.LT.AND P2, PT, R2, UR15, !P0 ;  /* 0x0000000f02007c0c */ /* 0x000fc4000c741270 */
[C-C-:B0-----:R-:W-:Y:S02]  /*26f0*/  LOP3.LUT R3, R24.reuse, 0x8, R17.reuse, 0xfe, !PT ;  /* 0x0000000818037812 */ /* 0x141fe400078efe11 */
[----:B------:R-:W-:Y:S01]  /*2700*/  LOP3.LUT R17, R24, 0x4, R17, 0xfe, !PT ;  /* 0x0000000418117812 */ /* 0x000fe200078efe11 */
[----:B---3--:R-:W-:Y:S01]  /*2710*/  IMAD R5, R2, UR6, RZ ;  /* 0x0000000602057c24 */ /* 0x008fe2000f8e02ff */
[C---:B------:R-:W-:Y:S01]  /*2720*/  IADD3 R8, P3, PT, R16.reuse, UR12, RZ ;  /* 0x0000000c10087c10 */ /* 0x040fe2000ff7e0ff */
[----:B------:R-:W-:Y:S01]  /*2730*/  IMAD R7, R3, UR6, RZ ;  /* 0x0000000603077c24 */ /* 0x000fe2000f8e02ff */
[C---:B------:R-:W-:Y:S01]  /*2740*/  ISETP.LT.AND P1, PT, R17.reuse, UR15, !P0 ;  /* 0x0000000f11007c0c */ /* 0x040fe2000c721270 */
[----:B------:R-:W-:Y:S01]  /*2750*/  IMAD R17, R17, UR6, RZ ;  /* 0x0000000611117c24 */ /* 0x000fe2000f8e02ff */
[----:B------:R-:W-:Y:S02]  /*2760*/  LEA.HI.X.SX32 R16, R16, UR13, 0x1, P3 ;  /* 0x0000000d10107c11 */ /* 0x000fe400098f0eff */
[----:B------:R-:W-:-:S02]  /*2770*/  ISETP.LT.AND P3, PT, R3, UR15, !P0 ;  /* 0x0000000f03007c0c */ /* 0x000fc4000c761270 */
[C---:B------:R-:W-:Y:S01]  /*2780*/  ISETP.LT.AND P0, PT, R0.reuse, UR15, !P0 ;  /* 0x0000000f00007c0c */ /* 0x040fe2000c701270 */
[----:B------:R-:W-:Y:S01]  /*2790*/  IMAD R0, R0, UR6, RZ ;  /* 0x0000000600007c24 */ /* 0x000fe2000f8e02ff */
[-C--:B------:R-:W-:Y:S02]  /*27a0*/  IADD3 R2, P5, PT, R5, R8.reuse, RZ ;  /* 0x0000000805027210 */ /* 0x080fe40007fbe0ff */
[-C--:B------:R-:W-:Y:S02]  /*27b0*/  IADD3 R4, P6, PT, R17, R8.reuse, RZ ;  /* 0x0000000811047210 */ /* 0x080fe40007fde0ff */
[----:B------:R-:W-:Y:S02]  /*27c0*/  IADD3 R6, P4, PT, R7, R8, RZ ;  /* 0x0000000807067210 */ /* 0x000fe40007f9e0ff */
[-C--:B------:R-:W-:Y:S01]  /*27d0*/  LEA.HI.X.SX32 R3, R5, R16.reuse, 0x1, P5 ;  /* 0x0000001005037211 */ /* 0x080fe200028f0eff */
[----:B------:R-:W0:Y:S01]  /*27e0*/  LDS.U8 R11, [R18+UR5] ;  /* 0x00000005120b7984 */ /* 0x000e220008000000 */
[----:B------:R-:W-:-:S02]  /*27f0*/  LEA.HI.X.SX32 R5, R17, R16, 0x1, P6 ;  /* 0x0000001011057211 */ /* 0x000fc400030f0eff */
[----:B------:R-:W-:Y:S01]  /*2800*/  LEA.HI.X.SX32 R7, R7, R16, 0x1, P4 ;  /* 0x0000001007077211 */ /* 0x000fe200020f0eff */
[----:B------:R-:W1:Y:S04]  /*2810*/  LDS.U8 R13, [R9+UR5] ;  /* 0x00000005090d7984 */ /* 0x000e680008000000 */
[----:B------:R-:W2:Y:S04]  /*2820*/  LDS.U8 R15, [R18+UR5+0x2] ;  /* 0x00000205120f7984 */ /* 0x000ea80008000000 */
[----:B0-----:R0:W-:Y:S04]  /*2830*/  @P2 STG.E.U8 desc[UR8][R2.64], R11 ;  /* 0x0000000b02002986 */ /* 0x0011e8000c101108 */
[----:B-1----:R0:W-:Y:S04]  /*2840*/  @P1 STG.E.U8 desc[UR8][R4.64], R13 ;  /* 0x0000000d04001986 */ /* 0x0021e8000c101108 */
[----:B--2---:R0:W-:Y:S01]  /*2850*/  @P3 STG.E.U8 desc[UR8][R6.64], R15 ;  /* 0x0000000f06003986 */ /* 0x0041e2000c101108 */
[----:B------:R-:W-:Y:S05]  /*2860*/  @!P0 EXIT ;  /* 0x000000000000894d */ /* 0x000fea0003800000 */
[----:B------:R-:W1:Y:S01]  /*2870*/  LDS.U8 R9, [R9+UR5+0x2] ;  /* 0x0000020509097984 */ /* 0x000e620008000000 */
[----:B0-----:R-:W-:-:S04]  /*2880*/  IADD3 R2, P0, PT, R0, R8, RZ ;  /* 0x0000000800027210 */ /* 0x001fc80007f1e0ff */
[----:B------:R-:W-:-:S05]  /*2890*/  LEA.HI.X.SX32 R3, R0, R16, 0x1, P0 ;  /* 0x0000001000037211 */ /* 0x000fca00000f0eff */
[----:B-1----:R-:W-:Y:S01]  /*28a0*/  STG.E.U8 desc[UR8][R2.64], R9 ;  /* 0x0000000902007986 */ /* 0x002fe2000c101108 */
[----:B------:R-:W-:Y:S05]  /*28b0*/  EXIT ;  /* 0x000000000000794d */ /* 0x000fea0003800000 */
.L_x_2:
[----:B------:R-:W-:-:S00]  /*28c0*/  BRA `(.L_x_2) ;  /* 0xfffffffc00fc7947 */ /* 0x000fc0000383ffff */
[----:B------:R-:W-:-:S00]  /*28d0*/  NOP ;  /* 0x0000000000007918 */ /* 0x000fc00000000000 */
        /* <DEDUP_REMOVED lines=10> */
.L_x_3:


//--------------------- .nv.shared.matmul_kernel  --------------------------
	.section	.nv.shared.matmul_kernel,"aw",@nobits
	.sectionflags	@""
	.align	16
	.zero		1024


//--------------------- .nv.shared.reserved.0     --------------------------
	.section	.nv.shared.reserved.0,"aw",@nobits
	.weak		__nv_reservedSMEM_offset_0_alias
	.size		__nv_reservedSMEM_offset_0_alias, 0, 64
	.other		__nv_reservedSMEM_offset_0_alias,@"STO_CUDA_RESERVED_SHARED STV_DEFAULT"
__nv_reservedSMEM_offset_0_alias:
	.zero		0
	.zero		64


//--------------------- .nv.constant0.matmul_kernel --------------------------
	.section	.nv.constant0.matmul_kernel,"a",@progbits
	.sectionflags	@""
	.align	4
.nv.constant0.matmul_kernel:
	.zero		976


//--------------------- SYMBOLS --------------------------

	.type		.nv.reservedSmem.offset0,@object
	.size		.nv.reservedSmem.offset0,0x4
	.type		.nv.reservedSmem.cap,@object
	.size		.nv.reservedSmem.cap,0x4
